//
// Generated by NVIDIA NVVM Compiler
//
// Compiler Build ID: CL-36424714
// Cuda compilation tools, release 13.0, V13.0.88
// Based on NVVM 20.0.0
//

.version 9.0
.target sm_100
.address_size 64

	// .globl	Rgb2GrayWithPadding
// _ZZ20findMinInThreadBlockE15minValuesShared has been demoted
// _ZZ20findMinInThreadBlockE16minIndicesShared has been demoted

.visible .entry Rgb2GrayWithPadding(
	.param .u64 .ptr .align 1 Rgb2GrayWithPadding_param_0,
	.param .u64 .ptr .align 1 Rgb2GrayWithPadding_param_1,
	.param .u32 Rgb2GrayWithPadding_param_2,
	.param .u32 Rgb2GrayWithPadding_param_3
)
{
	.reg .pred 	%p<11>;
	.reg .b16 	%rs<5>;
	.reg .b32 	%r<23>;
	.reg .b32 	%f<7>;
	.reg .b64 	%rd<11>;

	ld.param.u64 	%rd2, [Rgb2GrayWithPadding_param_0];
	ld.param.u64 	%rd3, [Rgb2GrayWithPadding_param_1];
	ld.param.u32 	%r4, [Rgb2GrayWithPadding_param_2];
	ld.param.u32 	%r6, [Rgb2GrayWithPadding_param_3];
	cvta.to.global.u64 	%rd1, %rd3;
	mov.u32 	%r7, %tid.x;
	mov.u32 	%r8, %ctaid.x;
	mov.u32 	%r9, %ntid.x;
	mad.lo.s32 	%r1, %r8, %r9, %r7;
	mov.u32 	%r10, %tid.y;
	mov.u32 	%r11, %ctaid.y;
	mov.u32 	%r12, %ntid.y;
	mad.lo.s32 	%r13, %r11, %r12, %r10;
	add.s32 	%r3, %r4, 2;
	add.s32 	%r14, %r6, 2;
	setp.ge.s32 	%p1, %r1, %r3;
	setp.ge.s32 	%p2, %r13, %r14;
	or.pred  	%p3, %p1, %p2;
	@%p3 bra 	$L__BB0_4;
	setp.ne.s32 	%p4, %r1, 0;
	add.s32 	%r15, %r4, 1;
	setp.ne.s32 	%p5, %r1, %r15;
	and.pred  	%p6, %p4, %p5;
	setp.ne.s32 	%p7, %r13, 0;
	and.pred  	%p8, %p7, %p6;
	add.s32 	%r16, %r6, 1;
	setp.ne.s32 	%p9, %r13, %r16;
	and.pred  	%p10, %p8, %p9;
	@%p10 bra 	$L__BB0_3;
	mad.lo.s32 	%r22, %r3, %r13, %r1;
	cvt.s64.s32 	%rd9, %r22;
	add.s64 	%rd10, %rd1, %rd9;
	mov.b16 	%rs4, 0;
	st.global.u8 	[%rd10], %rs4;
	bra.uni 	$L__BB0_4;
$L__BB0_3:
	add.s32 	%r17, %r13, -1;
	mad.lo.s32 	%r18, %r4, %r17, %r1;
	mad.lo.s32 	%r19, %r18, 3, -3;
	cvt.s64.s32 	%rd4, %r19;
	cvta.to.global.u64 	%rd5, %rd2;
	add.s64 	%rd6, %rd5, %rd4;
	ld.global.u8 	%rs1, [%rd6];
	ld.global.u8 	%rs2, [%rd6+1];
	ld.global.u8 	%rs3, [%rd6+2];
	cvt.rn.f32.u16 	%f1, %rs1;
	cvt.rn.f32.u16 	%f2, %rs2;
	mul.f32 	%f3, %f2, 0f3F1645A2;
	fma.rn.f32 	%f4, %f1, 0f3E99096C, %f3;
	cvt.rn.f32.u16 	%f5, %rs3;
	fma.rn.f32 	%f6, %f5, 0f3DE978D5, %f4;
	cvt.rzi.u32.f32 	%r20, %f6;
	mad.lo.s32 	%r21, %r3, %r13, %r1;
	cvt.s64.s32 	%rd7, %r21;
	add.s64 	%rd8, %rd1, %rd7;
	st.global.u8 	[%rd8], %r20;
$L__BB0_4:
	ret;

}
	// .globl	SobelHorizontal
.visible .entry SobelHorizontal(
	.param .u64 .ptr .align 1 SobelHorizontal_param_0,
	.param .u64 .ptr .align 1 SobelHorizontal_param_1,
	.param .u32 SobelHorizontal_param_2,
	.param .u32 SobelHorizontal_param_3
)
{
	.reg .pred 	%p<4>;
	.reg .b16 	%rs<3>;
	.reg .b32 	%r<34>;
	.reg .b32 	%f<3>;
	.reg .b64 	%rd<18>;

	ld.param.u64 	%rd1, [SobelHorizontal_param_0];
	ld.param.u64 	%rd2, [SobelHorizontal_param_1];
	ld.param.u32 	%r3, [SobelHorizontal_param_2];
	ld.param.u32 	%r4, [SobelHorizontal_param_3];
	mov.u32 	%r6, %tid.x;
	mov.u32 	%r7, %ntid.x;
	mov.u32 	%r8, %ctaid.x;
	mad.lo.s32 	%r1, %r7, %r8, %r6;
	mov.u32 	%r9, %tid.y;
	mov.u32 	%r10, %ntid.y;
	mov.u32 	%r11, %ctaid.y;
	mad.lo.s32 	%r12, %r10, %r11, %r9;
	setp.ge.s32 	%p1, %r1, %r3;
	setp.ge.s32 	%p2, %r12, %r4;
	or.pred  	%p3, %p1, %p2;
	@%p3 bra 	$L__BB1_2;
	cvta.to.global.u64 	%rd3, %rd1;
	cvta.to.global.u64 	%rd4, %rd2;
	mul.lo.s32 	%r13, %r3, %r12;
	add.s32 	%r14, %r13, %r1;
	add.s32 	%r15, %r3, %r12;
	shl.b32 	%r16, %r12, 1;
	add.s32 	%r17, %r13, %r16;
	shl.b32 	%r18, %r15, 1;
	add.s32 	%r19, %r18, %r13;
	add.s32 	%r20, %r19, 4;
	add.s32 	%r21, %r17, %r1;
	cvt.s64.s32 	%rd5, %r21;
	add.s64 	%rd6, %rd3, %rd5;
	ld.global.u8 	%r22, [%rd6];
	cvt.s64.s32 	%rd7, %r17;
	cvt.s64.s32 	%rd8, %r1;
	add.s64 	%rd9, %rd7, %rd8;
	add.s64 	%rd10, %rd3, %rd9;
	ld.global.u8 	%rs1, [%rd10+1];
	mul.wide.u16 	%r23, %rs1, 2;
	ld.global.u8 	%r24, [%rd10+2];
	add.s32 	%r25, %r20, %r1;
	cvt.s64.s32 	%rd11, %r25;
	add.s64 	%rd12, %rd3, %rd11;
	ld.global.u8 	%r26, [%rd12];
	cvt.s64.s32 	%rd13, %r20;
	add.s64 	%rd14, %rd13, %rd8;
	add.s64 	%rd15, %rd3, %rd14;
	ld.global.u8 	%rs2, [%rd15+1];
	mul.wide.u16 	%r27, %rs2, 2;
	ld.global.u8 	%r28, [%rd15+2];
	add.s32 	%r29, %r24, %r22;
	add.s32 	%r30, %r23, %r29;
	sub.s32 	%r31, %r26, %r30;
	add.s32 	%r32, %r31, %r27;
	add.s32 	%r33, %r32, %r28;
	cvt.rn.f32.s32 	%f1, %r33;
	abs.f32 	%f2, %f1;
	mul.wide.s32 	%rd16, %r14, 4;
	add.s64 	%rd17, %rd4, %rd16;
	st.global.f32 	[%rd17], %f2;
$L__BB1_2:
	ret;

}
	// .globl	SobelVertical
.visible .entry SobelVertical(
	.param .u64 .ptr .align 1 SobelVertical_param_0,
	.param .u64 .ptr .align 1 SobelVertical_param_1,
	.param .u32 SobelVertical_param_2,
	.param .u32 SobelVertical_param_3
)
{
	.reg .pred 	%p<4>;
	.reg .b32 	%r<33>;
	.reg .b32 	%f<4>;
	.reg .b64 	%rd<18>;

	ld.param.u64 	%rd1, [SobelVertical_param_0];
	ld.param.u64 	%rd2, [SobelVertical_param_1];
	ld.param.u32 	%r3, [SobelVertical_param_2];
	ld.param.u32 	%r4, [SobelVertical_param_3];
	mov.u32 	%r6, %tid.x;
	mov.u32 	%r7, %ntid.x;
	mov.u32 	%r8, %ctaid.x;
	mad.lo.s32 	%r1, %r7, %r8, %r6;
	mov.u32 	%r9, %tid.y;
	mov.u32 	%r10, %ntid.y;
	mov.u32 	%r11, %ctaid.y;
	mad.lo.s32 	%r12, %r10, %r11, %r9;
	setp.ge.s32 	%p1, %r1, %r3;
	setp.ge.s32 	%p2, %r12, %r4;
	or.pred  	%p3, %p1, %p2;
	@%p3 bra 	$L__BB2_2;
	cvta.to.global.u64 	%rd3, %rd1;
	cvta.to.global.u64 	%rd4, %rd2;
	add.s32 	%r13, %r3, %r12;
	mul.lo.s32 	%r14, %r3, %r12;
	add.s32 	%r15, %r14, %r1;
	shl.b32 	%r16, %r12, 1;
	add.s32 	%r17, %r14, %r16;
	shl.b32 	%r18, %r13, 1;
	add.s32 	%r19, %r18, %r14;
	add.s32 	%r20, %r19, 4;
	add.s32 	%r21, %r17, %r1;
	cvt.s64.s32 	%rd5, %r21;
	add.s64 	%rd6, %rd3, %rd5;
	ld.global.u8 	%r22, [%rd6];
	cvt.s64.s32 	%rd7, %r17;
	cvt.s64.s32 	%rd8, %r1;
	add.s64 	%rd9, %rd7, %rd8;
	add.s64 	%rd10, %rd3, %rd9;
	ld.global.u8 	%r23, [%rd10+1];
	add.s32 	%r24, %r20, %r1;
	cvt.s64.s32 	%rd11, %r24;
	add.s64 	%rd12, %rd3, %rd11;
	ld.global.u8 	%r25, [%rd12];
	cvt.s64.s32 	%rd13, %r20;
	add.s64 	%rd14, %rd13, %rd8;
	add.s64 	%rd15, %rd3, %rd14;
	ld.global.u8 	%r26, [%rd15+1];
	sub.s32 	%r27, %r26, %r25;
	shl.b32 	%r28, %r27, 1;
	add.s32 	%r29, %r23, %r26;
	add.s32 	%r30, %r22, %r25;
	sub.s32 	%r31, %r29, %r30;
	add.s32 	%r32, %r31, %r28;
	cvt.rn.f32.s32 	%f1, %r32;
	abs.f32 	%f2, %f1;
	abs.f32 	%f3, %f2;
	mul.wide.s32 	%rd16, %r15, 4;
	add.s64 	%rd17, %rd4, %rd16;
	st.global.f32 	[%rd17], %f3;
$L__BB2_2:
	ret;

}
	// .globl	EnergyMapBackward
.visible .entry EnergyMapBackward(
	.param .u64 .ptr .align 1 EnergyMapBackward_param_0,
	.param .u64 .ptr .align 1 EnergyMapBackward_param_1,
	.param .u64 .ptr .align 1 EnergyMapBackward_param_2,
	.param .u32 EnergyMapBackward_param_3,
	.param .u32 EnergyMapBackward_param_4
)
{
	.reg .pred 	%p<4>;
	.reg .b32 	%r<14>;
	.reg .b32 	%f<4>;
	.reg .b64 	%rd<11>;

	ld.param.u64 	%rd1, [EnergyMapBackward_param_0];
	ld.param.u64 	%rd2, [EnergyMapBackward_param_1];
	ld.param.u64 	%rd3, [EnergyMapBackward_param_2];
	ld.param.u32 	%r3, [EnergyMapBackward_param_3];
	ld.param.u32 	%r4, [EnergyMapBackward_param_4];
	mov.u32 	%r6, %tid.x;
	mov.u32 	%r7, %ntid.x;
	mov.u32 	%r8, %ctaid.x;
	mad.lo.s32 	%r1, %r7, %r8, %r6;
	mov.u32 	%r9, %tid.y;
	mov.u32 	%r10, %ntid.y;
	mov.u32 	%r11, %ctaid.y;
	mad.lo.s32 	%r12, %r10, %r11, %r9;
	setp.ge.s32 	%p1, %r1, %r3;
	setp.ge.s32 	%p2, %r12, %r4;
	or.pred  	%p3, %p1, %p2;
	@%p3 bra 	$L__BB3_2;
	cvta.to.global.u64 	%rd4, %rd1;
	cvta.to.global.u64 	%rd5, %rd2;
	cvta.to.global.u64 	%rd6, %rd3;
	mad.lo.s32 	%r13, %r3, %r12, %r1;
	mul.wide.s32 	%rd7, %r13, 4;
	add.s64 	%rd8, %rd4, %rd7;
	ld.global.f32 	%f1, [%rd8];
	add.s64 	%rd9, %rd5, %rd7;
	ld.global.f32 	%f2, [%rd9];
	add.f32 	%f3, %f1, %f2;
	add.s64 	%rd10, %rd6, %rd7;
	st.global.f32 	[%rd10], %f3;
$L__BB3_2:
	ret;

}
	// .globl	findMinInThreadBlock
.visible .entry findMinInThreadBlock(
	.param .u64 .ptr .align 1 findMinInThreadBlock_param_0,
	.param .u64 .ptr .align 1 findMinInThreadBlock_param_1,
	.param .u32 findMinInThreadBlock_param_2
)
{
	.reg .pred 	%p<8>;
	.reg .b32 	%r<23>;
	.reg .b32 	%f<7>;
	.reg .b64 	%rd<9>;
	// demoted variable
	.shared .align 4 .b8 _ZZ20findMinInThreadBlockE15minValuesShared[4096];
	// demoted variable
	.shared .align 4 .b8 _ZZ20findMinInThreadBlockE16minIndicesShared[4096];
	ld.param.u64 	%rd1, [findMinInThreadBlock_param_0];
	ld.param.u64 	%rd2, [findMinInThreadBlock_param_1];
	ld.param.u32 	%r12, [findMinInThreadBlock_param_2];
	mov.u32 	%r1, %tid.x;
	mov.u32 	%r2, %ntid.x;
	mov.u32 	%r3, %ctaid.x;
	mad.lo.s32 	%r4, %r2, %r3, %r1;
	setp.ge.s32 	%p1, %r4, %r12;
	mov.f32 	%f6, 0f7F7FFFFF;
	mov.b32 	%r21, -1;
	@%p1 bra 	$L__BB4_2;
	cvta.to.global.u64 	%rd3, %rd1;
	mul.wide.s32 	%rd4, %r4, 4;
	add.s64 	%rd5, %rd3, %rd4;
	ld.global.f32 	%f6, [%rd5];
	mov.u32 	%r21, %r4;
$L__BB4_2:
	shl.b32 	%r13, %r1, 2;
	mov.u32 	%r14, _ZZ20findMinInThreadBlockE15minValuesShared;
	add.s32 	%r6, %r14, %r13;
	st.shared.f32 	[%r6], %f6;
	mov.u32 	%r15, _ZZ20findMinInThreadBlockE16minIndicesShared;
	add.s32 	%r7, %r15, %r13;
	st.shared.u32 	[%r7], %r21;
	bar.sync 	0;
	setp.lt.u32 	%p2, %r2, 2;
	@%p2 bra 	$L__BB4_9;
	mov.u32 	%r22, %r2;
$L__BB4_4:
	mov.u32 	%r8, %r22;
	shr.u32 	%r22, %r8, 1;
	setp.ge.u32 	%p3, %r1, %r22;
	@%p3 bra 	$L__BB4_8;
	add.s32 	%r16, %r22, %r1;
	setp.ge.u32 	%p4, %r16, %r2;
	@%p4 bra 	$L__BB4_8;
	shl.b32 	%r10, %r22, 2;
	add.s32 	%r17, %r6, %r10;
	ld.shared.f32 	%f3, [%r17];
	ld.shared.f32 	%f5, [%r6];
	setp.geu.f32 	%p5, %f3, %f5;
	@%p5 bra 	$L__BB4_8;
	st.shared.f32 	[%r6], %f3;
	add.s32 	%r18, %r7, %r10;
	ld.shared.u32 	%r19, [%r18];
	st.shared.u32 	[%r7], %r19;
$L__BB4_8:
	bar.sync 	0;
	setp.gt.u32 	%p6, %r8, 3;
	@%p6 bra 	$L__BB4_4;
$L__BB4_9:
	setp.ne.s32 	%p7, %r1, 0;
	@%p7 bra 	$L__BB4_11;
	ld.shared.u32 	%r20, [_ZZ20findMinInThreadBlockE16minIndicesShared];
	cvta.to.global.u64 	%rd6, %rd2;
	mul.wide.u32 	%rd7, %r3, 4;
	add.s64 	%rd8, %rd6, %rd7;
	st.global.u32 	[%rd8], %r20;
$L__BB4_11:
	ret;

}
	// .globl	cumulativeMapBackward
.visible .entry cumulativeMapBackward(
	.param .u64 .ptr .align 1 cumulativeMapBackward_param_0,
	.param .u64 .ptr .align 1 cumulativeMapBackward_param_1,
	.param .u64 .ptr .align 1 cumulativeMapBackward_param_2,
	.param .u32 cumulativeMapBackward_param_3,
	.param .u32 cumulativeMapBackward_param_4
)
{
	.reg .pred 	%p<18>;
	.reg .b32 	%r<75>;
	.reg .b32 	%f<66>;
	.reg .b64 	%rd<52>;

	ld.param.u64 	%rd13, [cumulativeMapBackward_param_0];
	ld.param.u64 	%rd14, [cumulativeMapBackward_param_1];
	ld.param.u32 	%r32, [cumulativeMapBackward_param_3];
	ld.param.u32 	%r33, [cumulativeMapBackward_param_4];
	cvta.to.global.u64 	%rd1, %rd13;
	cvta.to.global.u64 	%rd2, %rd14;
	mov.u32 	%r1, %tid.x;
	mov.u32 	%r34, %ntid.x;
	mov.u32 	%r35, %ctaid.x;
	mul.lo.s32 	%r2, %r34, %r35;
	add.s32 	%r3, %r2, %r1;
	setp.ge.s32 	%p1, %r3, %r33;
	setp.lt.s32 	%p2, %r32, 2;
	or.pred  	%p3, %p1, %p2;
	@%p3 bra 	$L__BB5_33;
	rem.s32 	%r4, %r3, %r33;
	add.s32 	%r5, %r3, 1;
	add.s32 	%r6, %r32, -1;
	add.s32 	%r37, %r32, -2;
	and.b32  	%r7, %r6, 3;
	setp.lt.u32 	%p4, %r37, 3;
	mov.b32 	%r70, 1;
	@%p4 bra 	$L__BB5_25;
	and.b32  	%r39, %r6, -4;
	neg.s32 	%r68, %r39;
	add.s32 	%r40, %r1, %r33;
	add.s32 	%r66, %r40, %r2;
	shl.b32 	%r10, %r33, 2;
	mov.b32 	%r67, 0;
	mul.wide.s32 	%rd6, %r33, 4;
	mov.u32 	%r65, %r3;
$L__BB5_3:
	setp.ne.s32 	%p5, %r4, 0;
	@%p5 bra 	$L__BB5_5;
	mul.wide.s32 	%rd19, %r65, 4;
	add.s64 	%rd20, %rd2, %rd19;
	ld.global.f32 	%f61, [%rd20];
	mov.b32 	%r69, 1;
	bra.uni 	$L__BB5_8;
$L__BB5_5:
	rem.s32 	%r41, %r5, %r33;
	setp.ne.s32 	%p6, %r41, 0;
	@%p6 bra 	$L__BB5_7;
	mul.wide.s32 	%rd17, %r65, 4;
	add.s64 	%rd18, %rd2, %rd17;
	ld.global.f32 	%f61, [%rd18];
	mov.b32 	%r69, -1;
	bra.uni 	$L__BB5_8;
$L__BB5_7:
	mul.wide.s32 	%rd15, %r65, 4;
	add.s64 	%rd16, %rd2, %rd15;
	ld.global.f32 	%f21, [%rd16];
	ld.global.f32 	%f22, [%rd16+4];
	min.f32 	%f23, %f21, %f22;
	cvt.rzi.s32.f32 	%r43, %f23;
	cvt.rn.f32.s32 	%f61, %r43;
	mov.b32 	%r69, -1;
$L__BB5_8:
	setp.eq.s32 	%p7, %r4, 0;
	add.s32 	%r46, %r69, %r65;
	mul.wide.s32 	%rd21, %r46, 4;
	add.s64 	%rd22, %rd2, %rd21;
	ld.global.f32 	%f24, [%rd22];
	min.f32 	%f25, %f61, %f24;
	cvt.rzi.s32.f32 	%r47, %f25;
	mul.wide.s32 	%rd23, %r66, 4;
	add.s64 	%rd3, %rd1, %rd23;
	ld.global.f32 	%f26, [%rd3];
	cvt.rn.f32.s32 	%f27, %r47;
	add.f32 	%f28, %f26, %f27;
	add.s64 	%rd4, %rd2, %rd23;
	st.global.f32 	[%rd4], %f28;
	bar.sync 	0;
	@%p7 bra 	$L__BB5_12;
	rem.s32 	%r48, %r5, %r33;
	setp.eq.s32 	%p8, %r48, 0;
	@%p8 bra 	$L__BB5_11;
	ld.global.f32 	%f29, [%rd4];
	ld.global.f32 	%f30, [%rd4+4];
	min.f32 	%f31, %f29, %f30;
	cvt.rzi.s32.f32 	%r49, %f31;
	cvt.rn.f32.s32 	%f62, %r49;
	mov.b64 	%rd49, -4;
	bra.uni 	$L__BB5_13;
$L__BB5_11:
	ld.global.f32 	%f62, [%rd4];
	mov.b64 	%rd49, -4;
	bra.uni 	$L__BB5_13;
$L__BB5_12:
	ld.global.f32 	%f62, [%rd4];
	mov.b64 	%rd49, 4;
$L__BB5_13:
	setp.eq.s32 	%p9, %r4, 0;
	add.s64 	%rd27, %rd4, %rd49;
	ld.global.f32 	%f32, [%rd27];
	min.f32 	%f33, %f62, %f32;
	cvt.rzi.s32.f32 	%r50, %f33;
	add.s64 	%rd7, %rd3, %rd6;
	ld.global.f32 	%f34, [%rd7];
	cvt.rn.f32.s32 	%f35, %r50;
	add.f32 	%f36, %f34, %f35;
	add.s64 	%rd8, %rd4, %rd6;
	st.global.f32 	[%rd8], %f36;
	bar.sync 	0;
	@%p9 bra 	$L__BB5_17;
	rem.s32 	%r51, %r5, %r33;
	setp.eq.s32 	%p10, %r51, 0;
	@%p10 bra 	$L__BB5_16;
	ld.global.f32 	%f37, [%rd8];
	ld.global.f32 	%f38, [%rd8+4];
	min.f32 	%f39, %f37, %f38;
	cvt.rzi.s32.f32 	%r52, %f39;
	cvt.rn.f32.s32 	%f63, %r52;
	mov.b64 	%rd50, -4;
	bra.uni 	$L__BB5_18;
$L__BB5_16:
	ld.global.f32 	%f63, [%rd8];
	mov.b64 	%rd50, -4;
	bra.uni 	$L__BB5_18;
$L__BB5_17:
	ld.global.f32 	%f63, [%rd8];
	mov.b64 	%rd50, 4;
$L__BB5_18:
	setp.eq.s32 	%p11, %r4, 0;
	add.s64 	%rd31, %rd8, %rd50;
	ld.global.f32 	%f40, [%rd31];
	min.f32 	%f41, %f63, %f40;
	cvt.rzi.s32.f32 	%r53, %f41;
	add.s64 	%rd10, %rd7, %rd6;
	ld.global.f32 	%f42, [%rd10];
	cvt.rn.f32.s32 	%f43, %r53;
	add.f32 	%f44, %f42, %f43;
	add.s64 	%rd11, %rd8, %rd6;
	st.global.f32 	[%rd11], %f44;
	bar.sync 	0;
	@%p11 bra 	$L__BB5_22;
	rem.s32 	%r54, %r5, %r33;
	setp.eq.s32 	%p12, %r54, 0;
	@%p12 bra 	$L__BB5_21;
	ld.global.f32 	%f45, [%rd11];
	ld.global.f32 	%f46, [%rd11+4];
	min.f32 	%f47, %f45, %f46;
	cvt.rzi.s32.f32 	%r55, %f47;
	cvt.rn.f32.s32 	%f64, %r55;
	mov.b64 	%rd51, -4;
	bra.uni 	$L__BB5_23;
$L__BB5_21:
	ld.global.f32 	%f64, [%rd11];
	mov.b64 	%rd51, -4;
	bra.uni 	$L__BB5_23;
$L__BB5_22:
	ld.global.f32 	%f64, [%rd11];
	mov.b64 	%rd51, 4;
$L__BB5_23:
	add.s64 	%rd35, %rd11, %rd51;
	ld.global.f32 	%f48, [%rd35];
	min.f32 	%f49, %f64, %f48;
	cvt.rzi.s32.f32 	%r56, %f49;
	add.s64 	%rd36, %rd10, %rd6;
	ld.global.f32 	%f50, [%rd36];
	cvt.rn.f32.s32 	%f51, %r56;
	add.f32 	%f52, %f50, %f51;
	add.s64 	%rd37, %rd11, %rd6;
	st.global.f32 	[%rd37], %f52;
	bar.sync 	0;
	add.s32 	%r68, %r68, 4;
	add.s32 	%r67, %r67, 4;
	add.s32 	%r66, %r66, %r10;
	add.s32 	%r65, %r65, %r10;
	setp.ne.s32 	%p13, %r68, 0;
	@%p13 bra 	$L__BB5_3;
	add.s32 	%r70, %r67, 1;
$L__BB5_25:
	setp.eq.s32 	%p14, %r7, 0;
	@%p14 bra 	$L__BB5_33;
	mad.lo.s32 	%r73, %r70, %r33, %r3;
	add.s32 	%r57, %r70, -1;
	mad.lo.s32 	%r72, %r33, %r57, %r3;
	neg.s32 	%r71, %r7;
$L__BB5_27:
	.pragma "nounroll";
	setp.eq.s32 	%p15, %r4, 0;
	@%p15 bra 	$L__BB5_31;
	rem.s32 	%r58, %r5, %r33;
	setp.eq.s32 	%p16, %r58, 0;
	@%p16 bra 	$L__BB5_30;
	mul.wide.s32 	%rd38, %r72, 4;
	add.s64 	%rd39, %rd2, %rd38;
	ld.global.f32 	%f53, [%rd39];
	ld.global.f32 	%f54, [%rd39+4];
	min.f32 	%f55, %f53, %f54;
	cvt.rzi.s32.f32 	%r60, %f55;
	cvt.rn.f32.s32 	%f65, %r60;
	mov.b32 	%r74, -1;
	bra.uni 	$L__BB5_32;
$L__BB5_30:
	mul.wide.s32 	%rd40, %r72, 4;
	add.s64 	%rd41, %rd2, %rd40;
	ld.global.f32 	%f65, [%rd41];
	mov.b32 	%r74, -1;
	bra.uni 	$L__BB5_32;
$L__BB5_31:
	mul.wide.s32 	%rd42, %r72, 4;
	add.s64 	%rd43, %rd2, %rd42;
	ld.global.f32 	%f65, [%rd43];
	mov.b32 	%r74, 1;
$L__BB5_32:
	add.s32 	%r63, %r74, %r72;
	mul.wide.s32 	%rd44, %r63, 4;
	add.s64 	%rd45, %rd2, %rd44;
	ld.global.f32 	%f56, [%rd45];
	min.f32 	%f57, %f65, %f56;
	cvt.rzi.s32.f32 	%r64, %f57;
	mul.wide.s32 	%rd46, %r73, 4;
	add.s64 	%rd47, %rd1, %rd46;
	ld.global.f32 	%f58, [%rd47];
	cvt.rn.f32.s32 	%f59, %r64;
	add.f32 	%f60, %f58, %f59;
	add.s64 	%rd48, %rd2, %rd46;
	st.global.f32 	[%rd48], %f60;
	bar.sync 	0;
	add.s32 	%r73, %r73, %r33;
	add.s32 	%r72, %r72, %r33;
	add.s32 	%r71, %r71, 1;
	setp.ne.s32 	%p17, %r71, 0;
	@%p17 bra 	$L__BB5_27;
$L__BB5_33:
	ret;

}
	// .globl	removeVerticalSeamAndInsertPadding
.visible .entry removeVerticalSeamAndInsertPadding(
	.param .u64 .ptr .align 1 removeVerticalSeamAndInsertPadding_param_0,
	.param .u64 .ptr .align 1 removeVerticalSeamAndInsertPadding_param_1,
	.param .u64 .ptr .align 1 removeVerticalSeamAndInsertPadding_param_2,
	.param .u32 removeVerticalSeamAndInsertPadding_param_3,
	.param .u32 removeVerticalSeamAndInsertPadding_param_4
)
{
	.reg .pred 	%p<12>;
	.reg .b32 	%r<21>;
	.reg .b32 	%f<3>;
	.reg .b64 	%rd<19>;

	ld.param.u64 	%rd3, [removeVerticalSeamAndInsertPadding_param_0];
	ld.param.u64 	%rd4, [removeVerticalSeamAndInsertPadding_param_1];
	ld.param.u64 	%rd5, [removeVerticalSeamAndInsertPadding_param_2];
	ld.param.u32 	%r5, [removeVerticalSeamAndInsertPadding_param_3];
	ld.param.u32 	%r7, [removeVerticalSeamAndInsertPadding_param_4];
	cvta.to.global.u64 	%rd1, %rd5;
	cvta.to.global.u64 	%rd2, %rd4;
	mov.u32 	%r8, %tid.x;
	mov.u32 	%r9, %ctaid.x;
	mov.u32 	%r10, %ntid.x;
	mad.lo.s32 	%r1, %r9, %r10, %r8;
	mov.u32 	%r11, %tid.y;
	mov.u32 	%r12, %ctaid.y;
	mov.u32 	%r13, %ntid.y;
	mad.lo.s32 	%r14, %r12, %r13, %r11;
	setp.gt.s32 	%p1, %r1, %r5;
	add.s32 	%r15, %r7, 2;
	setp.ge.s32 	%p2, %r14, %r15;
	or.pred  	%p3, %p1, %p2;
	@%p3 bra 	$L__BB6_6;
	mad.lo.s32 	%r16, %r14, %r5, %r14;
	add.s32 	%r3, %r16, %r1;
	setp.ne.s32 	%p4, %r1, 0;
	setp.ne.s32 	%p5, %r1, %r5;
	and.pred  	%p6, %p4, %p5;
	setp.ne.s32 	%p7, %r14, 0;
	and.pred  	%p8, %p7, %p6;
	add.s32 	%r17, %r7, 1;
	setp.ne.s32 	%p9, %r14, %r17;
	and.pred  	%p10, %p8, %p9;
	@%p10 bra 	$L__BB6_3;
	mul.wide.s32 	%rd17, %r3, 4;
	add.s64 	%rd18, %rd1, %rd17;
	mov.b32 	%r20, 0;
	st.global.u32 	[%rd18], %r20;
	bra.uni 	$L__BB6_6;
$L__BB6_3:
	add.s32 	%r18, %r14, -1;
	cvta.to.global.u64 	%rd6, %rd3;
	mul.wide.u32 	%rd7, %r18, 4;
	add.s64 	%rd8, %rd6, %rd7;
	ld.global.u32 	%r19, [%rd8];
	add.s32 	%r4, %r3, %r14;
	setp.gt.s32 	%p11, %r1, %r19;
	@%p11 bra 	$L__BB6_5;
	mul.wide.s32 	%rd9, %r4, 4;
	add.s64 	%rd10, %rd2, %rd9;
	ld.global.f32 	%f1, [%rd10];
	mul.wide.s32 	%rd11, %r3, 4;
	add.s64 	%rd12, %rd1, %rd11;
	st.global.f32 	[%rd12], %f1;
	bra.uni 	$L__BB6_6;
$L__BB6_5:
	mul.wide.s32 	%rd13, %r4, 4;
	add.s64 	%rd14, %rd2, %rd13;
	ld.global.f32 	%f2, [%rd14+4];
	mul.wide.s32 	%rd15, %r3, 4;
	add.s64 	%rd16, %rd1, %rd15;
	st.global.f32 	[%rd16], %f2;
$L__BB6_6:
	ret;

}


// ===== COMPILED SASS (sm_100) =====

	.target	sm_100

	.elftype	@"ET_EXEC"


//--------------------- .note.nv.tkinfo           --------------------------
	.section	.note.nv.tkinfo,"",@"SHT_NOTE"
	.sectionflags	@"SHF_NOTE_NV_TKINFO"
	.tkinfo
        /*0018*/ 	.word	0x00000002
        /*0030*/ 	.string	""
        /*0030*/ 	.string	"ptxas"
        /*0030*/ 	.string	"Cuda compilation tools, release 13.0, V13.0.88"
        /*0030*/ 	.string	"Build cuda_13.0.r13.0/compiler.36424714_0"
        /*0030*/ 	.string	"-arch sm_100 -m 64 "



//--------------------- .note.nv.cuinfo           --------------------------
	.section	.note.nv.cuinfo,"",@"SHT_NOTE"
	.sectionflags	@"SHF_NOTE_NV_CUINFO"
        /*0018*/ 	.short	0x0002
        /*001a*/ 	.short	0x0064
        /*001c*/ 	.short	0x0082
	.zero		2


//--------------------- .nv.info                  --------------------------
	.section	.nv.info,"",@"SHT_CUDA_INFO"
	.align	4


	//----- nvinfo : EIATTR_REGCOUNT
	.align		4
        /*0000*/ 	.byte	0x04, 0x2f
        /*0002*/ 	.short	(.L_1 - .L_0)
	.align		4
.L_0:
        /*0004*/ 	.word	index@(Rgb2GrayWithPadding)
        /*0008*/ 	.word	0x0000000c


	//----- nvinfo : EIATTR_FRAME_SIZE
	.align		4
.L_1:
        /*000c*/ 	.byte	0x04, 0x11
        /*000e*/ 	.short	(.L_3 - .L_2)
	.align		4
.L_2:
        /*0010*/ 	.word	index@(Rgb2GrayWithPadding)
        /*0014*/ 	.word	0x00000000


	//----- nvinfo : EIATTR_REGCOUNT
	.align		4
.L_3:
        /*0018*/ 	.byte	0x04, 0x2f
        /*001a*/ 	.short	(.L_5 - .L_4)
	.align		4
.L_4:
        /*001c*/ 	.word	index@(SobelHorizontal)
        /*0020*/ 	.word	0x00000014


	//----- nvinfo : EIATTR_FRAME_SIZE
	.align		4
.L_5:
        /*0024*/ 	.byte	0x04, 0x11
        /*0026*/ 	.short	(.L_7 - .L_6)
	.align		4
.L_6:
        /*0028*/ 	.word	index@(SobelHorizontal)
        /*002c*/ 	.word	0x00000000


	//----- nvinfo : EIATTR_REGCOUNT
	.align		4
.L_7:
        /*0030*/ 	.byte	0x04, 0x2f
        /*0032*/ 	.short	(.L_9 - .L_8)
	.align		4
.L_8:
        /*0034*/ 	.word	index@(SobelVertical)
        /*0038*/ 	.word	0x00000012


	//----- nvinfo : EIATTR_FRAME_SIZE
	.align		4
.L_9:
        /*003c*/ 	.byte	0x04, 0x11
        /*003e*/ 	.short	(.L_11 - .L_10)
	.align		4
.L_10:
        /*0040*/ 	.word	index@(SobelVertical)
        /*0044*/ 	.word	0x00000000


	//----- nvinfo : EIATTR_REGCOUNT
	.align		4
.L_11:
        /*0048*/ 	.byte	0x04, 0x2f
        /*004a*/ 	.short	(.L_13 - .L_12)
	.align		4
.L_12:
        /*004c*/ 	.word	index@(EnergyMapBackward)
        /*0050*/ 	.word	0x0000000c


	//----- nvinfo : EIATTR_FRAME_SIZE
	.align		4
.L_13:
        /*0054*/ 	.byte	0x04, 0x11
        /*0056*/ 	.short	(.L_15 - .L_14)
	.align		4
.L_14:
        /*0058*/ 	.word	index@(EnergyMapBackward)
        /*005c*/ 	.word	0x00000000


	//----- nvinfo : EIATTR_REGCOUNT
	.align		4
.L_15:
        /*0060*/ 	.byte	0x04, 0x2f
        /*0062*/ 	.short	(.L_17 - .L_16)
	.align		4
.L_16:
        /*0064*/ 	.word	index@(findMinInThreadBlock)
        /*0068*/ 	.word	0x0000000c


	//----- nvinfo : EIATTR_FRAME_SIZE
	.align		4
.L_17:
        /*006c*/ 	.byte	0x04, 0x11
        /*006e*/ 	.short	(.L_19 - .L_18)
	.align		4
.L_18:
        /*0070*/ 	.word	index@(findMinInThreadBlock)
        /*0074*/ 	.word	0x00000000


	//----- nvinfo : EIATTR_REGCOUNT
	.align		4
.L_19:
        /*0078*/ 	.byte	0x04, 0x2f
        /*007a*/ 	.short	(.L_21 - .L_20)
	.align		4
.L_20:
        /*007c*/ 	.word	index@(cumulativeMapBackward)
        /*0080*/ 	.word	0x00000018


	//----- nvinfo : EIATTR_FRAME_SIZE
	.align		4
.L_21:
        /*0084*/ 	.byte	0x04, 0x11
        /*0086*/ 	.short	(.L_23 - .L_22)
	.align		4
.L_22:
        /*0088*/ 	.word	index@(cumulativeMapBackward)
        /*008c*/ 	.word	0x00000000


	//----- nvinfo : EIATTR_REGCOUNT
	.align		4
.L_23:
        /*0090*/ 	.byte	0x04, 0x2f
        /*0092*/ 	.short	(.L_25 - .L_24)
	.align		4
.L_24:
        /*0094*/ 	.word	index@(removeVerticalSeamAndInsertPadding)
        /*0098*/ 	.word	0x0000000a


	//----- nvinfo : EIATTR_FRAME_SIZE
	.align		4
.L_25:
        /*009c*/ 	.byte	0x04, 0x11
        /*009e*/ 	.short	(.L_27 - .L_26)
	.align		4
.L_26:
        /*00a0*/ 	.word	index@(removeVerticalSeamAndInsertPadding)
        /*00a4*/ 	.word	0x00000000


	//----- nvinfo : EIATTR_MIN_STACK_SIZE
	.align		4
.L_27:
        /*00a8*/ 	.byte	0x04, 0x12
        /*00aa*/ 	.short	(.L_29 - .L_28)
	.align		4
.L_28:
        /*00ac*/ 	.word	index@(removeVerticalSeamAndInsertPadding)
        /*00b0*/ 	.word	0x00000000


	//----- nvinfo : EIATTR_MIN_STACK_SIZE
	.align		4
.L_29:
        /*00b4*/ 	.byte	0x04, 0x12
        /*00b6*/ 	.short	(.L_31 - .L_30)
	.align		4
.L_30:
        /*00b8*/ 	.word	index@(cumulativeMapBackward)
        /*00bc*/ 	.word	0x00000000


	//----- nvinfo : EIATTR_MIN_STACK_SIZE
	.align		4
.L_31:
        /*00c0*/ 	.byte	0x04, 0x12
        /*00c2*/ 	.short	(.L_33 - .L_32)
	.align		4
.L_32:
        /*00c4*/ 	.word	index@(findMinInThreadBlock)
        /*00c8*/ 	.word	0x00000000


	//----- nvinfo : EIATTR_MIN_STACK_SIZE
	.align		4
.L_33:
        /*00cc*/ 	.byte	0x04, 0x12
        /*00ce*/ 	.short	(.L_35 - .L_34)
	.align		4
.L_34:
        /*00d0*/ 	.word	index@(EnergyMapBackward)
        /*00d4*/ 	.word	0x00000000


	//----- nvinfo : EIATTR_MIN_STACK_SIZE
	.align		4
.L_35:
        /*00d8*/ 	.byte	0x04, 0x12
        /*00da*/ 	.short	(.L_37 - .L_36)
	.align		4
.L_36:
        /*00dc*/ 	.word	index@(SobelVertical)
        /*00e0*/ 	.word	0x00000000


	//----- nvinfo : EIATTR_MIN_STACK_SIZE
	.align		4
.L_37:
        /*00e4*/ 	.byte	0x04, 0x12
        /*00e6*/ 	.short	(.L_39 - .L_38)
	.align		4
.L_38:
        /*00e8*/ 	.word	index@(SobelHorizontal)
        /*00ec*/ 	.word	0x00000000


	//----- nvinfo : EIATTR_MIN_STACK_SIZE
	.align		4
.L_39:
        /*00f0*/ 	.byte	0x04, 0x12
        /*00f2*/ 	.short	(.L_41 - .L_40)
	.align		4
.L_40:
        /*00f4*/ 	.word	index@(Rgb2GrayWithPadding)
        /*00f8*/ 	.word	0x00000000
.L_41:


//--------------------- .nv.compat                --------------------------
	.section	.nv.compat,"",@"SHT_CUDA_COMPAT_INFO"
	.align	4
        /*0000*/ 	.byte	0x02, 0x09, 0x00, 0x00, 0x02, 0x02, 0x01, 0x00, 0x02, 0x05, 0x05, 0x00, 0x03, 0x07, 0x01, 0x01
        /*0010*/ 	.byte	0x02, 0x03, 0x00, 0x00, 0x02, 0x06, 0x01, 0x00, 0x04, 0x0b, 0x08, 0x00, 0x09, 0x00, 0x00, 0x00
        /*0020*/ 	.byte	0x00, 0x00, 0x00, 0x00


//--------------------- .nv.info.removeVerticalSeamAndInsertPadding --------------------------
	.section	.nv.info.removeVerticalSeamAndInsertPadding,"",@"SHT_CUDA_INFO"
	.sectionflags	@""
	.align	4


	//----- nvinfo : EIATTR_CUDA_API_VERSION
	.align		4
        /*0000*/ 	.byte	0x04, 0x37
        /*0002*/ 	.short	(.L_43 - .L_42)
.L_42:
        /*0004*/ 	.word	0x00000082


	//----- nvinfo : EIATTR_KPARAM_INFO
	.align		4
.L_43:
        /*0008*/ 	.byte	0x04, 0x17
        /*000a*/ 	.short	(.L_45 - .L_44)
.L_44:
        /*000c*/ 	.word	0x00000000
        /*0010*/ 	.short	0x0004
        /*0012*/ 	.short	0x001c
        /*0014*/ 	.byte	0x00, 0xf0, 0x11, 0x00


	//----- nvinfo : EIATTR_KPARAM_INFO
	.align		4
.L_45:
        /*0018*/ 	.byte	0x04, 0x17
        /*001a*/ 	.short	(.L_47 - .L_46)
.L_46:
        /*001c*/ 	.word	0x00000000
        /*0020*/ 	.short	0x0003
        /*0022*/ 	.short	0x0018
        /*0024*/ 	.byte	0x00, 0xf0, 0x11, 0x00


	//----- nvinfo : EIATTR_KPARAM_INFO
	.align		4
.L_47:
        /*0028*/ 	.byte	0x04, 0x17
        /*002a*/ 	.short	(.L_49 - .L_48)
.L_48:
        /*002c*/ 	.word	0x00000000
        /*0030*/ 	.short	0x0002
        /*0032*/ 	.short	0x0010
        /*0034*/ 	.byte	0x00, 0xf5, 0x21, 0x00


	//----- nvinfo : EIATTR_KPARAM_INFO
	.align		4
.L_49:
        /*0038*/ 	.byte	0x04, 0x17
        /*003a*/ 	.short	(.L_51 - .L_50)
.L_50:
        /*003c*/ 	.word	0x00000000
        /*0040*/ 	.short	0x0001
        /*0042*/ 	.short	0x0008
        /*0044*/ 	.byte	0x00, 0xf5, 0x21, 0x00


	//----- nvinfo : EIATTR_KPARAM_INFO
	.align		4
.L_51:
        /*0048*/ 	.byte	0x04, 0x17
        /*004a*/ 	.short	(.L_53 - .L_52)
.L_52:
        /*004c*/ 	.word	0x00000000
        /*0050*/ 	.short	0x0000
        /*0052*/ 	.short	0x0000
        /*0054*/ 	.byte	0x00, 0xf5, 0x21, 0x00


	//----- nvinfo : EIATTR_SPARSE_MMA_MASK
	.align		4
.L_53:
        /*0058*/ 	.byte	0x03, 0x50
        /*005a*/ 	.short	0x0000


	//----- nvinfo : EIATTR_MAXREG_COUNT
	.align		4
        /*005c*/ 	.byte	0x03, 0x1b
        /*005e*/ 	.short	0x00ff


	//----- nvinfo : EIATTR_MERCURY_ISA_VERSION
	.align		4
        /*0060*/ 	.byte	0x03, 0x5f
        /*0062*/ 	.short	0x0101


	//----- nvinfo : EIATTR_VRC_CTA_INIT_COUNT
	.align		4
        /*0064*/ 	.byte	0x02, 0x4a
	.zero		1
	.zero		1


	//----- nvinfo : EIATTR_EXIT_INSTR_OFFSETS
	.align		4
        /*0068*/ 	.byte	0x04, 0x1c
        /*006a*/ 	.short	(.L_55 - .L_54)


	//   ....[0]....
.L_54:
        /*006c*/ 	.word	0x000000d0


	//   ....[1]....
        /*0070*/ 	.word	0x00000190


	//   ....[2]....
        /*0074*/ 	.word	0x00000270


	//   ....[3]....
        /*0078*/ 	.word	0x000002e0


	//----- nvinfo : EIATTR_CRS_STACK_SIZE
	.align		4
.L_55:
        /*007c*/ 	.byte	0x04, 0x1e
        /*007e*/ 	.short	(.L_57 - .L_56)
.L_56:
        /*0080*/ 	.word	0x00000000


	//----- nvinfo : EIATTR_CBANK_PARAM_SIZE
	.align		4
.L_57:
        /*0084*/ 	.byte	0x03, 0x19
        /*0086*/ 	.short	0x0020


	//----- nvinfo : EIATTR_PARAM_CBANK
	.align		4
        /*0088*/ 	.byte	0x04, 0x0a
        /*008a*/ 	.short	(.L_59 - .L_58)
	.align		4
.L_58:
        /*008c*/ 	.word	index@(.nv.constant0.removeVerticalSeamAndInsertPadding)
        /*0090*/ 	.short	0x0380
        /*0092*/ 	.short	0x0020


	//----- nvinfo : EIATTR_SW_WAR
	.align		4
.L_59:
        /*0094*/ 	.byte	0x04, 0x36
        /*0096*/ 	.short	(.L_61 - .L_60)
.L_60:
        /*0098*/ 	.word	0x00000008
.L_61:


//--------------------- .nv.info.cumulativeMapBackward --------------------------
	.section	.nv.info.cumulativeMapBackward,"",@"SHT_CUDA_INFO"
	.sectionflags	@""
	.align	4


	//----- nvinfo : EIATTR_CUDA_API_VERSION
	.align		4
        /*0000*/ 	.byte	0x04, 0x37
        /*0002*/ 	.short	(.L_63 - .L_62)
.L_62:
        /*0004*/ 	.word	0x00000082


	//----- nvinfo : EIATTR_KPARAM_INFO
	.align		4
.L_63:
        /*0008*/ 	.byte	0x04, 0x17
        /*000a*/ 	.short	(.L_65 - .L_64)
.L_64:
        /*000c*/ 	.word	0x00000000
        /*0010*/ 	.short	0x0004
        /*0012*/ 	.short	0x001c
        /*0014*/ 	.byte	0x00, 0xf0, 0x11, 0x00


	//----- nvinfo : EIATTR_KPARAM_INFO
	.align		4
.L_65:
        /*0018*/ 	.byte	0x04, 0x17
        /*001a*/ 	.short	(.L_67 - .L_66)
.L_66:
        /*001c*/ 	.word	0x00000000
        /*0020*/ 	.short	0x0003
        /*0022*/ 	.short	0x0018
        /*0024*/ 	.byte	0x00, 0xf0, 0x11, 0x00


	//----- nvinfo : EIATTR_KPARAM_INFO
	.align		4
.L_67:
        /*0028*/ 	.byte	0x04, 0x17
        /*002a*/ 	.short	(.L_69 - .L_68)
.L_68:
        /*002c*/ 	.word	0x00000000
        /*0030*/ 	.short	0x0002
        /*0032*/ 	.short	0x0010
        /*0034*/ 	.byte	0x00, 0xf5, 0x21, 0x00


	//----- nvinfo : EIATTR_KPARAM_INFO
	.align		4
.L_69:
        /*0038*/ 	.byte	0x04, 0x17
        /*003a*/ 	.short	(.L_71 - .L_70)
.L_70:
        /*003c*/ 	.word	0x00000000
        /*0040*/ 	.short	0x0001
        /*0042*/ 	.short	0x0008
        /*0044*/ 	.byte	0x00, 0xf5, 0x21, 0x00


	//----- nvinfo : EIATTR_KPARAM_INFO
	.align		4
.L_71:
        /*0048*/ 	.byte	0x04, 0x17
        /*004a*/ 	.short	(.L_73 - .L_72)
.L_72:
        /*004c*/ 	.word	0x00000000
        /*0050*/ 	.short	0x0000
        /*0052*/ 	.short	0x0000
        /*0054*/ 	.byte	0x00, 0xf5, 0x21, 0x00


	//----- nvinfo : EIATTR_SPARSE_MMA_MASK
	.align		4
.L_73:
        /*0058*/ 	.byte	0x03, 0x50
        /*005a*/ 	.short	0x0000


	//----- nvinfo : EIATTR_MAXREG_COUNT
	.align		4
        /*005c*/ 	.byte	0x03, 0x1b
        /*005e*/ 	.short	0x00ff


	//----- nvinfo : EIATTR_NUM_BARRIERS
	.align		4
        /*0060*/ 	.byte	0x02, 0x4c
        /*0062*/ 	.byte	0x01
	.zero		1


	//----- nvinfo : EIATTR_MERCURY_ISA_VERSION
	.align		4
        /*0064*/ 	.byte	0x03, 0x5f
        /*0066*/ 	.short	0x0101


	//----- nvinfo : EIATTR_VRC_CTA_INIT_COUNT
	.align		4
        /*0068*/ 	.byte	0x02, 0x4a
	.zero		1
	.zero		1


	//----- nvinfo : EIATTR_EXIT_INSTR_OFFSETS
	.align		4
        /*006c*/ 	.byte	0x04, 0x1c
        /*006e*/ 	.short	(.L_75 - .L_74)


	//   ....[0]....
.L_74:
        /*0070*/ 	.word	0x00000090


	//   ....[1]....
        /*0074*/ 	.word	0x000010e0


	//   ....[2]....
        /*0078*/ 	.word	0x00001570


	//----- nvinfo : EIATTR_CRS_STACK_SIZE
	.align		4
.L_75:
        /*007c*/ 	.byte	0x04, 0x1e
        /*007e*/ 	.short	(.L_77 - .L_76)
.L_76:
        /*0080*/ 	.word	0x00000000


	//----- nvinfo : EIATTR_CBANK_PARAM_SIZE
	.align		4
.L_77:
        /*0084*/ 	.byte	0x03, 0x19
        /*0086*/ 	.short	0x0020


	//----- nvinfo : EIATTR_PARAM_CBANK
	.align		4
        /*0088*/ 	.byte	0x04, 0x0a
        /*008a*/ 	.short	(.L_79 - .L_78)
	.align		4
.L_78:
        /*008c*/ 	.word	index@(.nv.constant0.cumulativeMapBackward)
        /*0090*/ 	.short	0x0380
        /*0092*/ 	.short	0x0020


	//----- nvinfo : EIATTR_SW_WAR
	.align		4
.L_79:
        /*0094*/ 	.byte	0x04, 0x36
        /*0096*/ 	.short	(.L_81 - .L_80)
.L_80:
        /*0098*/ 	.word	0x00000008
.L_81:


//--------------------- .nv.info.findMinInThreadBlock --------------------------
	.section	.nv.info.findMinInThreadBlock,"",@"SHT_CUDA_INFO"
	.sectionflags	@""
	.align	4


	//----- nvinfo : EIATTR_CUDA_API_VERSION
	.align		4
        /*0000*/ 	.byte	0x04, 0x37
        /*0002*/ 	.short	(.L_83 - .L_82)
.L_82:
        /*0004*/ 	.word	0x00000082


	//----- nvinfo : EIATTR_KPARAM_INFO
	.align		4
.L_83:
        /*0008*/ 	.byte	0x04, 0x17
        /*000a*/ 	.short	(.L_85 - .L_84)
.L_84:
        /*000c*/ 	.word	0x00000000
        /*0010*/ 	.short	0x0002
        /*0012*/ 	.short	0x0010
        /*0014*/ 	.byte	0x00, 0xf0, 0x11, 0x00


	//----- nvinfo : EIATTR_KPARAM_INFO
	.align		4
.L_85:
        /*0018*/ 	.byte	0x04, 0x17
        /*001a*/ 	.short	(.L_87 - .L_86)
.L_86:
        /*001c*/ 	.word	0x00000000
        /*0020*/ 	.short	0x0001
        /*0022*/ 	.short	0x0008
        /*0024*/ 	.byte	0x00, 0xf5, 0x21, 0x00


	//----- nvinfo : EIATTR_KPARAM_INFO
	.align		4
.L_87:
        /*0028*/ 	.byte	0x04, 0x17
        /*002a*/ 	.short	(.L_89 - .L_88)
.L_88:
        /*002c*/ 	.word	0x00000000
        /*0030*/ 	.short	0x0000
        /*0032*/ 	.short	0x0000
        /*0034*/ 	.byte	0x00, 0xf5, 0x21, 0x00


	//----- nvinfo : EIATTR_SPARSE_MMA_MASK
	.align		4
.L_89:
        /*0038*/ 	.byte	0x03, 0x50
        /*003a*/ 	.short	0x0000


	//----- nvinfo : EIATTR_MAXREG_COUNT
	.align		4
        /*003c*/ 	.byte	0x03, 0x1b
        /*003e*/ 	.short	0x00ff


	//----- nvinfo : EIATTR_NUM_BARRIERS
	.align		4
        /*0040*/ 	.byte	0x02, 0x4c
        /*0042*/ 	.byte	0x01
	.zero		1


	//----- nvinfo : EIATTR_MERCURY_ISA_VERSION
	.align		4
        /*0044*/ 	.byte	0x03, 0x5f
        /*0046*/ 	.short	0x0101


	//----- nvinfo : EIATTR_VRC_CTA_INIT_COUNT
	.align		4
        /*0048*/ 	.byte	0x02, 0x4a
	.zero		1
	.zero		1


	//----- nvinfo : EIATTR_EXIT_INSTR_OFFSETS
	.align		4
        /*004c*/ 	.byte	0x04, 0x1c
        /*004e*/ 	.short	(.L_91 - .L_90)


	//   ....[0]....
.L_90:
        /*0050*/ 	.word	0x000002f0


	//   ....[1]....
        /*0054*/ 	.word	0x00000370


	//----- nvinfo : EIATTR_CRS_STACK_SIZE
	.align		4
.L_91:
        /*0058*/ 	.byte	0x04, 0x1e
        /*005a*/ 	.short	(.L_93 - .L_92)
.L_92:
        /*005c*/ 	.word	0x00000000


	//----- nvinfo : EIATTR_CBANK_PARAM_SIZE
	.align		4
.L_93:
        /*0060*/ 	.byte	0x03, 0x19
        /*0062*/ 	.short	0x0014


	//----- nvinfo : EIATTR_PARAM_CBANK
	.align		4
        /*0064*/ 	.byte	0x04, 0x0a
        /*0066*/ 	.short	(.L_95 - .L_94)
	.align		4
.L_94:
        /*0068*/ 	.word	index@(.nv.constant0.findMinInThreadBlock)
        /*006c*/ 	.short	0x0380
        /*006e*/ 	.short	0x0014


	//----- nvinfo : EIATTR_SW_WAR
	.align		4
.L_95:
        /*0070*/ 	.byte	0x04, 0x36
        /*0072*/ 	.short	(.L_97 - .L_96)
.L_96:
        /*0074*/ 	.word	0x00000008
.L_97:


//--------------------- .nv.info.EnergyMapBackward --------------------------
	.section	.nv.info.EnergyMapBackward,"",@"SHT_CUDA_INFO"
	.sectionflags	@""
	.align	4


	//----- nvinfo : EIATTR_CUDA_API_VERSION
	.align		4
        /*0000*/ 	.byte	0x04, 0x37
        /*0002*/ 	.short	(.L_99 - .L_98)
.L_98:
        /*0004*/ 	.word	0x00000082


	//----- nvinfo : EIATTR_KPARAM_INFO
	.align		4
.L_99:
        /*0008*/ 	.byte	0x04, 0x17
        /*000a*/ 	.short	(.L_101 - .L_100)
.L_100:
        /*000c*/ 	.word	0x00000000
        /*0010*/ 	.short	0x0004
        /*0012*/ 	.short	0x001c
        /*0014*/ 	.byte	0x00, 0xf0, 0x11, 0x00


	//----- nvinfo : EIATTR_KPARAM_INFO
	.align		4
.L_101:
        /*0018*/ 	.byte	0x04, 0x17
        /*001a*/ 	.short	(.L_103 - .L_102)
.L_102:
        /*001c*/ 	.word	0x00000000
        /*0020*/ 	.short	0x0003
        /*0022*/ 	.short	0x0018
        /*0024*/ 	.byte	0x00, 0xf0, 0x11, 0x00


	//----- nvinfo : EIATTR_KPARAM_INFO
	.align		4
.L_103:
        /*0028*/ 	.byte	0x04, 0x17
        /*002a*/ 	.short	(.L_105 - .L_104)
.L_104:
        /*002c*/ 	.word	0x00000000
        /*0030*/ 	.short	0x0002
        /*0032*/ 	.short	0x0010
        /*0034*/ 	.byte	0x00, 0xf5, 0x21, 0x00


	//----- nvinfo : EIATTR_KPARAM_INFO
	.align		4
.L_105:
        /*0038*/ 	.byte	0x04, 0x17
        /*003a*/ 	.short	(.L_107 - .L_106)
.L_106:
        /*003c*/ 	.word	0x00000000
        /*0040*/ 	.short	0x0001
        /*0042*/ 	.short	0x0008
        /*0044*/ 	.byte	0x00, 0xf5, 0x21, 0x00


	//----- nvinfo : EIATTR_KPARAM_INFO
	.align		4
.L_107:
        /*0048*/ 	.byte	0x04, 0x17
        /*004a*/ 	.short	(.L_109 - .L_108)
.L_108:
        /*004c*/ 	.word	0x00000000
        /*0050*/ 	.short	0x0000
        /*0052*/ 	.short	0x0000
        /*0054*/ 	.byte	0x00, 0xf5, 0x21, 0x00


	//----- nvinfo : EIATTR_SPARSE_MMA_MASK
	.align		4
.L_109:
        /*0058*/ 	.byte	0x03, 0x50
        /*005a*/ 	.short	0x0000


	//----- nvinfo : EIATTR_MAXREG_COUNT
	.align		4
        /*005c*/ 	.byte	0x03, 0x1b
        /*005e*/ 	.short	0x00ff


	//----- nvinfo : EIATTR_MERCURY_ISA_VERSION
	.align		4
        /*0060*/ 	.byte	0x03, 0x5f
        /*0062*/ 	.short	0x0101


	//----- nvinfo : EIATTR_VRC_CTA_INIT_COUNT
	.align		4
        /*0064*/ 	.byte	0x02, 0x4a
	.zero		1
	.zero		1


	//----- nvinfo : EIATTR_EXIT_INSTR_OFFSETS
	.align		4
        /*0068*/ 	.byte	0x04, 0x1c
        /*006a*/ 	.short	(.L_111 - .L_110)


	//   ....[0]....
.L_110:
        /*006c*/ 	.word	0x000000c0


	//   ....[1]....
        /*0070*/ 	.word	0x00000190


	//----- nvinfo : EIATTR_CBANK_PARAM_SIZE
	.align		4
.L_111:
        /*0074*/ 	.byte	0x03, 0x19
        /*0076*/ 	.short	0x0020


	//----- nvinfo : EIATTR_PARAM_CBANK
	.align		4
        /*0078*/ 	.byte	0x04, 0x0a
        /*007a*/ 	.short	(.L_113 - .L_112)
	.align		4
.L_112:
        /*007c*/ 	.word	index@(.nv.constant0.EnergyMapBackward)
        /*0080*/ 	.short	0x0380
        /*0082*/ 	.short	0x0020


	//----- nvinfo : EIATTR_SW_WAR
	.align		4
.L_113:
        /*0084*/ 	.byte	0x04, 0x36
        /*0086*/ 	.short	(.L_115 - .L_114)
.L_114:
        /*0088*/ 	.word	0x00000008
.L_115:


//--------------------- .nv.info.SobelVertical    --------------------------
	.section	.nv.info.SobelVertical,"",@"SHT_CUDA_INFO"
	.sectionflags	@""
	.align	4


	//----- nvinfo : EIATTR_CUDA_API_VERSION
	.align		4
        /*0000*/ 	.byte	0x04, 0x37
        /*0002*/ 	.short	(.L_117 - .L_116)
.L_116:
        /*0004*/ 	.word	0x00000082


	//----- nvinfo : EIATTR_KPARAM_INFO
	.align		4
.L_117:
        /*0008*/ 	.byte	0x04, 0x17
        /*000a*/ 	.short	(.L_119 - .L_118)
.L_118:
        /*000c*/ 	.word	0x00000000
        /*0010*/ 	.short	0x0003
        /*0012*/ 	.short	0x0014
        /*0014*/ 	.byte	0x00, 0xf0, 0x11, 0x00


	//----- nvinfo : EIATTR_KPARAM_INFO
	.align		4
.L_119:
        /*0018*/ 	.byte	0x04, 0x17
        /*001a*/ 	.short	(.L_121 - .L_120)
.L_120:
        /*001c*/ 	.word	0x00000000
        /*0020*/ 	.short	0x0002
        /*0022*/ 	.short	0x0010
        /*0024*/ 	.byte	0x00, 0xf0, 0x11, 0x00


	//----- nvinfo : EIATTR_KPARAM_INFO
	.align		4
.L_121:
        /*0028*/ 	.byte	0x04, 0x17
        /*002a*/ 	.short	(.L_123 - .L_122)
.L_122:
        /*002c*/ 	.word	0x00000000
        /*0030*/ 	.short	0x0001
        /*0032*/ 	.short	0x0008
        /*0034*/ 	.byte	0x00, 0xf5, 0x21, 0x00


	//----- nvinfo : EIATTR_KPARAM_INFO
	.align		4
.L_123:
        /*0038*/ 	.byte	0x04, 0x17
        /*003a*/ 	.short	(.L_125 - .L_124)
.L_124:
        /*003c*/ 	.word	0x00000000
        /*0040*/ 	.short	0x0000
        /*0042*/ 	.short	0x0000
        /*0044*/ 	.byte	0x00, 0xf5, 0x21, 0x00


	//----- nvinfo : EIATTR_SPARSE_MMA_MASK
	.align		4
.L_125:
        /*0048*/ 	.byte	0x03, 0x50
        /*004a*/ 	.short	0x0000


	//----- nvinfo : EIATTR_MAXREG_COUNT
	.align		4
        /*004c*/ 	.byte	0x03, 0x1b
        /*004e*/ 	.short	0x00ff


	//----- nvinfo : EIATTR_MERCURY_ISA_VERSION
	.align		4
        /*0050*/ 	.byte	0x03, 0x5f
        /*0052*/ 	.short	0x0101


	//----- nvinfo : EIATTR_VRC_CTA_INIT_COUNT
	.align		4
        /*0054*/ 	.byte	0x02, 0x4a
	.zero		1
	.zero		1


	//----- nvinfo : EIATTR_EXIT_INSTR_OFFSETS
	.align		4
        /*0058*/ 	.byte	0x04, 0x1c
        /*005a*/ 	.short	(.L_127 - .L_126)


	//   ....[0]....
.L_126:
        /*005c*/ 	.word	0x000000c0


	//   ....[1]....
        /*0060*/ 	.word	0x000002f0


	//----- nvinfo : EIATTR_CBANK_PARAM_SIZE
	.align		4
.L_127:
        /*0064*/ 	.byte	0x03, 0x19
        /*0066*/ 	.short	0x0018


	//----- nvinfo : EIATTR_PARAM_CBANK
	.align		4
        /*0068*/ 	.byte	0x04, 0x0a
        /*006a*/ 	.short	(.L_129 - .L_128)
	.align		4
.L_128:
        /*006c*/ 	.word	index@(.nv.constant0.SobelVertical)
        /*0070*/ 	.short	0x0380
        /*0072*/ 	.short	0x0018


	//----- nvinfo : EIATTR_SW_WAR
	.align		4
.L_129:
        /*0074*/ 	.byte	0x04, 0x36
        /*0076*/ 	.short	(.L_131 - .L_130)
.L_130:
        /*0078*/ 	.word	0x00000008
.L_131:


//--------------------- .nv.info.SobelHorizontal  --------------------------
	.section	.nv.info.SobelHorizontal,"",@"SHT_CUDA_INFO"
	.sectionflags	@""
	.align	4


	//----- nvinfo : EIATTR_CUDA_API_VERSION
	.align		4
        /*0000*/ 	.byte	0x04, 0x37
        /*0002*/ 	.short	(.L_133 - .L_132)
.L_132:
        /*0004*/ 	.word	0x00000082


	//----- nvinfo : EIATTR_KPARAM_INFO
	.align		4
.L_133:
        /*0008*/ 	.byte	0x04, 0x17
        /*000a*/ 	.short	(.L_135 - .L_134)
.L_134:
        /*000c*/ 	.word	0x00000000
        /*0010*/ 	.short	0x0003
        /*0012*/ 	.short	0x0014
        /*0014*/ 	.byte	0x00, 0xf0, 0x11, 0x00


	//----- nvinfo : EIATTR_KPARAM_INFO
	.align		4
.L_135:
        /*0018*/ 	.byte	0x04, 0x17
        /*001a*/ 	.short	(.L_137 - .L_136)
.L_136:
        /*001c*/ 	.word	0x00000000
        /*0020*/ 	.short	0x0002
        /*0022*/ 	.short	0x0010
        /*0024*/ 	.byte	0x00, 0xf0, 0x11, 0x00


	//----- nvinfo : EIATTR_KPARAM_INFO
	.align		4
.L_137:
        /*0028*/ 	.byte	0x04, 0x17
        /*002a*/ 	.short	(.L_139 - .L_138)
.L_138:
        /*002c*/ 	.word	0x00000000
        /*0030*/ 	.short	0x0001
        /*0032*/ 	.short	0x0008
        /*0034*/ 	.byte	0x00, 0xf5, 0x21, 0x00


	//----- nvinfo : EIATTR_KPARAM_INFO
	.align		4
.L_139:
        /*0038*/ 	.byte	0x04, 0x17
        /*003a*/ 	.short	(.L_141 - .L_140)
.L_140:
        /*003c*/ 	.word	0x00000000
        /*0040*/ 	.short	0x0000
        /*0042*/ 	.short	0x0000
        /*0044*/ 	.byte	0x00, 0xf5, 0x21, 0x00


	//----- nvinfo : EIATTR_SPARSE_MMA_MASK
	.align		4
.L_141:
        /*0048*/ 	.byte	0x03, 0x50
        /*004a*/ 	.short	0x0000


	//----- nvinfo : EIATTR_MAXREG_COUNT
	.align		4
        /*004c*/ 	.byte	0x03, 0x1b
        /*004e*/ 	.short	0x00ff


	//----- nvinfo : EIATTR_MERCURY_ISA_VERSION
	.align		4
        /*0050*/ 	.byte	0x03, 0x5f
        /*0052*/ 	.short	0x0101


	//----- nvinfo : EIATTR_VRC_CTA_INIT_COUNT
	.align		4
        /*0054*/ 	.byte	0x02, 0x4a
	.zero		1
	.zero		1


	//----- nvinfo : EIATTR_EXIT_INSTR_OFFSETS
	.align		4
        /*0058*/ 	.byte	0x04, 0x1c
        /*005a*/ 	.short	(.L_143 - .L_142)


	//   ....[0]....
.L_142:
        /*005c*/ 	.word	0x000000c0


	//   ....[1]....
        /*0060*/ 	.word	0x00000320


	//----- nvinfo : EIATTR_CBANK_PARAM_SIZE
	.align		4
.L_143:
        /*0064*/ 	.byte	0x03, 0x19
        /*0066*/ 	.short	0x0018


	//----- nvinfo : EIATTR_PARAM_CBANK
	.align		4
        /*0068*/ 	.byte	0x04, 0x0a
        /*006a*/ 	.short	(.L_145 - .L_144)
	.align		4
.L_144:
        /*006c*/ 	.word	index@(.nv.constant0.SobelHorizontal)
        /*0070*/ 	.short	0x0380
        /*0072*/ 	.short	0x0018


	//----- nvinfo : EIATTR_SW_WAR
	.align		4
.L_145:
        /*0074*/ 	.byte	0x04, 0x36
        /*0076*/ 	.short	(.L_147 - .L_146)
.L_146:
        /*0078*/ 	.word	0x00000008
.L_147:


//--------------------- .nv.info.Rgb2GrayWithPadding --------------------------
	.section	.nv.info.Rgb2GrayWithPadding,"",@"SHT_CUDA_INFO"
	.sectionflags	@""
	.align	4


	//----- nvinfo : EIATTR_CUDA_API_VERSION
	.align		4
        /*0000*/ 	.byte	0x04, 0x37
        /*0002*/ 	.short	(.L_149 - .L_148)
.L_148:
        /*0004*/ 	.word	0x00000082


	//----- nvinfo : EIATTR_KPARAM_INFO
	.align		4
.L_149:
        /*0008*/ 	.byte	0x04, 0x17
        /*000a*/ 	.short	(.L_151 - .L_150)
.L_150:
        /*000c*/ 	.word	0x00000000
        /*0010*/ 	.short	0x0003
        /*0012*/ 	.short	0x0014
        /*0014*/ 	.byte	0x00, 0xf0, 0x11, 0x00


	//----- nvinfo : EIATTR_KPARAM_INFO
	.align		4
.L_151:
        /*0018*/ 	.byte	0x04, 0x17
        /*001a*/ 	.short	(.L_153 - .L_152)
.L_152:
        /*001c*/ 	.word	0x00000000
        /*0020*/ 	.short	0x0002
        /*0022*/ 	.short	0x0010
        /*0024*/ 	.byte	0x00, 0xf0, 0x11, 0x00


	//----- nvinfo : EIATTR_KPARAM_INFO
	.align		4
.L_153:
        /*0028*/ 	.byte	0x04, 0x17
        /*002a*/ 	.short	(.L_155 - .L_154)
.L_154:
        /*002c*/ 	.word	0x00000000
        /*0030*/ 	.short	0x0001
        /*0032*/ 	.short	0x0008
        /*0034*/ 	.byte	0x00, 0xf5, 0x21, 0x00


	//----- nvinfo : EIATTR_KPARAM_INFO
	.align		4
.L_155:
        /*0038*/ 	.byte	0x04, 0x17
        /*003a*/ 	.short	(.L_157 - .L_156)
.L_156:
        /*003c*/ 	.word	0x00000000
        /*0040*/ 	.short	0x0000
        /*0042*/ 	.short	0x0000
        /*0044*/ 	.byte	0x00, 0xf5, 0x21, 0x00


	//----- nvinfo : EIATTR_SPARSE_MMA_MASK
	.align		4
.L_157:
        /*0048*/ 	.byte	0x03, 0x50
        /*004a*/ 	.short	0x0000


	//----- nvinfo : EIATTR_MAXREG_COUNT
	.align		4
        /*004c*/ 	.byte	0x03, 0x1b
        /*004e*/ 	.short	0x00ff


	//----- nvinfo : EIATTR_MERCURY_ISA_VERSION
	.align		4
        /*0050*/ 	.byte	0x03, 0x5f
        /*0052*/ 	.short	0x0101


	//----- nvinfo : EIATTR_VRC_CTA_INIT_COUNT
	.align		4
        /*0054*/ 	.byte	0x02, 0x4a
	.zero		1
	.zero		1


	//----- nvinfo : EIATTR_EXIT_INSTR_OFFSETS
	.align		4
        /*0058*/ 	.byte	0x04, 0x1c
        /*005a*/ 	.short	(.L_159 - .L_158)


	//   ....[0]....
.L_158:
        /*005c*/ 	.word	0x000000e0


	//   ....[1]....
        /*0060*/ 	.word	0x000001b0


	//   ....[2]....
        /*0064*/ 	.word	0x00000310


	//----- nvinfo : EIATTR_CBANK_PARAM_SIZE
	.align		4
.L_159:
        /*0068*/ 	.byte	0x03, 0x19
        /*006a*/ 	.short	0x0018


	//----- nvinfo : EIATTR_PARAM_CBANK
	.align		4
        /*006c*/ 	.byte	0x04, 0x0a
        /*006e*/ 	.short	(.L_161 - .L_160)
	.align		4
.L_160:
        /*0070*/ 	.word	index@(.nv.constant0.Rgb2GrayWithPadding)
        /*0074*/ 	.short	0x0380
        /*0076*/ 	.short	0x0018


	//----- nvinfo : EIATTR_SW_WAR
	.align		4
.L_161:
        /*0078*/ 	.byte	0x04, 0x36
        /*007a*/ 	.short	(.L_163 - .L_162)
.L_162:
        /*007c*/ 	.word	0x00000008
.L_163:


//--------------------- .nv.callgraph             --------------------------
	.section	.nv.callgraph,"",@"SHT_CUDA_CALLGRAPH"
	.align	4
	.sectionentsize	8
	.align		4
        /*0000*/ 	.word	0x00000000
	.align		4
        /*0004*/ 	.word	0xffffffff
	.align		4
        /*0008*/ 	.word	0x00000000
	.align		4
        /*000c*/ 	.word	0xfffffffe
	.align		4
        /*0010*/ 	.word	0x00000000
	.align		4
        /*0014*/ 	.word	0xfffffffd
	.align		4
        /*0018*/ 	.word	0x00000000
	.align		4
        /*001c*/ 	.word	0xfffffffc


//--------------------- .text.removeVerticalSeamAndInsertPadding --------------------------
	.section	.text.removeVerticalSeamAndInsertPadding,"ax",@progbits
	.align	128
        .global         removeVerticalSeamAndInsertPadding
        .type           removeVerticalSeamAndInsertPadding,@function
        .size           removeVerticalSeamAndInsertPadding,(.L_x_30 - removeVerticalSeamAndInsertPadding)
        .other          removeVerticalSeamAndInsertPadding,@"STO_CUDA_ENTRY STV_DEFAULT"
removeVerticalSeamAndInsertPadding:
.text.removeVerticalSeamAndInsertPadding:
[----:B------:R-:W-:Y:S01]  /*0000*/  LDC R1, c[0x0][0x37c] ;  /* 0x0000df00ff017b82 */ /* 0x000fe20000000800 */
[----:B------:R-:W0:Y:S07]  /*0010*/  S2R R4, SR_TID.Y ;  /* 0x0000000000047919 */ /* 0x000e2e0000002200 */
[----:B------:R-:W1:Y:S01]  /*0020*/  LDC R3, c[0x0][0x360] ;  /* 0x0000d800ff037b82 */ /* 0x000e620000000800 */
[----:B------:R-:W2:Y:S01]  /*0030*/  LDCU.64 UR8, c[0x0][0x398] ;  /* 0x00007300ff0877ac */ /* 0x000ea20008000a00 */
[----:B------:R-:W1:Y:S06]  /*0040*/  S2R R0, SR_TID.X ;  /* 0x0000000000007919 */ /* 0x000e6c0000002100 */
[----:B------:R-:W0:Y:S08]  /*0050*/  S2UR UR6, SR_CTAID.Y ;  /* 0x00000000000679c3 */ /* 0x000e300000002600 */
[----:B------:R-:W0:Y:S01]  /*0060*/  LDC R5, c[0x0][0x364] ;  /* 0x0000d900ff057b82 */ /* 0x000e220000000800 */
[----:B--2---:R-:W-:-:S07]  /*0070*/  UIADD3 UR4, UPT, UPT, UR9, 0x2, URZ ;  /* 0x0000000209047890 */ /* 0x004fce000fffe0ff */
[----:B------:R-:W1:Y:S01]  /*0080*/  S2UR UR5, SR_CTAID.X ;  /* 0x00000000000579c3 */ /* 0x000e620000002500 */
[----:B0-----:R-:W-:-:S05]  /*0090*/  IMAD R4, R5, UR6, R4 ;  /* 0x0000000605047c24 */ /* 0x001fca000f8e0204 */
[----:B------:R-:W-:Y:S01]  /*00a0*/  ISETP.GE.AND P0, PT, R4, UR4, PT ;  /* 0x0000000404007c0c */ /* 0x000fe2000bf06270 */
[----:B-1----:R-:W-:-:S05]  /*00b0*/  IMAD R0, R3, UR5, R0 ;  /* 0x0000000503007c24 */ /* 0x002fca000f8e0200 */
[----:B------:R-:W-:-:S13]  /*00c0*/  ISETP.GT.OR P0, PT, R0, UR8, P0 ;  /* 0x0000000800007c0c */ /* 0x000fda0008704670 */
[----:B------:R-:W-:Y:S05]  /*00d0*/  @P0 EXIT ;  /* 0x000000000000094d */ /* 0x000fea0003800000 */
[----:B------:R-:W-:Y:S01]  /*00e0*/  ISETP.NE.AND P0, PT, R0, UR8, PT ;  /* 0x0000000800007c0c */ /* 0x000fe2000bf05270 */
[----:B------:R-:W-:Y:S01]  /*00f0*/  UIADD3 UR4, UPT, UPT, UR9, 0x1, URZ ;  /* 0x0000000109047890 */ /* 0x000fe2000fffe0ff */
[----:B------:R-:W-:Y:S02]  /*0100*/  IMAD R5, R4, UR8, R4 ;  /* 0x0000000804057c24 */ /* 0x000fe4000f8e0204 */
[----:B------:R-:W-:-:S03]  /*0110*/  ISETP.NE.AND P0, PT, R0, RZ, P0 ;  /* 0x000000ff0000720c */ /* 0x000fc60000705270 */
[----:B------:R-:W-:Y:S02]  /*0120*/  IADD3 R7, PT, PT, R0, R5, RZ ;  /* 0x0000000500077210 */ /* 0x000fe40007ffe0ff */
[----:B------:R-:W-:-:S04]  /*0130*/  ISETP.NE.AND P0, PT, R4, RZ, P0 ;  /* 0x000000ff0400720c */ /* 0x000fc80000705270 */
[----:B------:R-:W-:Y:S01]  /*0140*/  ISETP.NE.AND P0, PT, R4, UR4, P0 ;  /* 0x0000000404007c0c */ /* 0x000fe20008705270 */
[----:B------:R-:W0:-:S12]  /*0150*/  LDCU.64 UR4, c[0x0][0x358] ;  /* 0x00006b00ff0477ac */ /* 0x000e180008000a00 */
[----:B------:R-:W1:Y:S02]  /*0160*/  @!P0 LDC.64 R2, c[0x0][0x390] ;  /* 0x0000e400ff028b82 */ /* 0x000e640000000a00 */
[----:B-1----:R-:W-:-:S05]  /*0170*/  @!P0 IMAD.WIDE R2, R7, 0x4, R2 ;  /* 0x0000000407028825 */ /* 0x002fca00078e0202 */
[----:B0-----:R0:W-:Y:S01]  /*0180*/  @!P0 STG.E desc[UR4][R2.64], RZ ;  /* 0x000000ff02008986 */ /* 0x0011e2000c101904 */
[----:B------:R-:W-:Y:S05]  /*0190*/  @!P0 EXIT ;  /* 0x000000000000894d */ /* 0x000fea0003800000 */
[----:B0-----:R-:W0:Y:S01]  /*01a0*/  LDC.64 R2, c[0x0][0x380] ;  /* 0x0000e000ff027b82 */ /* 0x001e220000000a00 */
[----:B------:R-:W-:-:S05]  /*01b0*/  IADD3 R5, PT, PT, R4, -0x1, RZ ;  /* 0xffffffff04057810 */ /* 0x000fca0007ffe0ff */
[----:B0-----:R-:W-:-:S06]  /*01c0*/  IMAD.WIDE.U32 R2, R5, 0x4, R2 ;  /* 0x0000000405027825 */ /* 0x001fcc00078e0002 */
[----:B------:R-:W2:Y:S01]  /*01d0*/  LDG.E R3, desc[UR4][R2.64] ;  /* 0x0000000402037981 */ /* 0x000ea2000c1e1900 */
[----:B------:R-:W-:Y:S02]  /*01e0*/  IADD3 R5, PT, PT, R4, R7, RZ ;  /* 0x0000000704057210 */ /* 0x000fe40007ffe0ff */
[----:B--2---:R-:W-:-:S13]  /*01f0*/  ISETP.GT.AND P0, PT, R0, R3, PT ;  /* 0x000000030000720c */ /* 0x004fda0003f04270 */
[----:B------:R-:W-:Y:S05]  /*0200*/  @P0 BRA `(.L_x_0) ;  /* 0x00000000001c0947 */ /* 0x000fea0003800000 */
[----:B------:R-:W0:Y:S02]  /*0210*/  LDC.64 R2, c[0x0][0x388] ;  /* 0x0000e200ff027b82 */ /* 0x000e240000000a00 */
[----:B0-----:R-:W-:-:S06]  /*0220*/  IMAD.WIDE R2, R5, 0x4, R2 ;  /* 0x0000000405027825 */ /* 0x001fcc00078e0202 */
[----:B------:R-:W0:Y:S01]  /*0230*/  LDC.64 R4, c[0x0][0x390] ;  /* 0x0000e400ff047b82 */ /* 0x000e220000000a00 */
[----:B------:R-:W2:Y:S01]  /*0240*/  LDG.E R3, desc[UR4][R2.64] ;  /* 0x0000000402037981 */ /* 0x000ea2000c1e1900 */
[----:B0-----:R-:W-:-:S05]  /*0250*/  IMAD.WIDE R4, R7, 0x4, R4 ;  /* 0x0000000407047825 */ /* 0x001fca00078e0204 */
[----:B--2---:R-:W-:Y:S01]  /*0260*/  STG.E desc[UR4][R4.64], R3 ;  /* 0x0000000304007986 */ /* 0x004fe2000c101904 */
[----:B------:R-:W-:Y:S05]  /*0270*/  EXIT ;  /* 0x000000000000794d */ /* 0x000fea0003800000 */
.L_x_0:
[----:B------:R-:W0:Y:S02]  /*0280*/  LDC.64 R2, c[0x0][0x388] ;  /* 0x0000e200ff027b82 */ /* 0x000e240000000a00 */
[----:B0-----:R-:W-:-:S06]  /*0290*/  IMAD.WIDE R2, R5, 0x4, R2 ;  /* 0x0000000405027825 */ /* 0x001fcc00078e0202 */
[----:B------:R-:W0:Y:S01]  /*02a0*/  LDC.64 R4, c[0x0][0x390] ;  /* 0x0000e400ff047b82 */ /* 0x000e220000000a00 */
[----:B------:R-:W2:Y:S01]  /*02b0*/  LDG.E R3, desc[UR4][R2.64+0x4] ;  /* 0x0000040402037981 */ /* 0x000ea2000c1e1900 */
[----:B0-----:R-:W-:-:S05]  /*02c0*/  IMAD.WIDE R4, R7, 0x4, R4 ;  /* 0x0000000407047825 */ /* 0x001fca00078e0204 */
[----:B--2---:R-:W-:Y:S01]  /*02d0*/  STG.E desc[UR4][R4.64], R3 ;  /* 0x0000000304007986 */ /* 0x004fe2000c101904 */
[----:B------:R-:W-:Y:S05]  /*02e0*/  EXIT ;  /* 0x000000000000794d */ /* 0x000fea0003800000 */
.L_x_1:
[----:B------:R-:W-:-:S00]  /*02f0*/  BRA `(.L_x_1) ;  /* 0xfffffffc00fc7947 */ /* 0x000fc0000383ffff */
[----:B------:R-:W-:-:S00]  /*0300*/  NOP ;  /* 0x0000000000007918 */ /* 0x000fc00000000000 */
[----:B------:R-:W-:-:S00]  /*0310*/  NOP ;  /* 0x0000000000007918 */ /* 0x000fc00000000000 */
[----:B------:R-:W-:-:S00]  /*0320*/  NOP ;  /* 0x0000000000007918 */ /* 0x000fc00000000000 */
[----:B------:R-:W-:-:S00]  /*0330*/  NOP ;  /* 0x0000000000007918 */ /* 0x000fc00000000000 */
[----:B------:R-:W-:-:S00]  /*0340*/  NOP ;  /* 0x0000000000007918 */ /* 0x000fc00000000000 */
[----:B------:R-:W-:-:S00]  /*0350*/  NOP ;  /* 0x0000000000007918 */ /* 0x000fc00000000000 */
[----:B------:R-:W-:-:S00]  /*0360*/  NOP ;  /* 0x0000000000007918 */ /* 0x000fc00000000000 */
[----:B------:R-:W-:-:S00]  /*0370*/  NOP ;  /* 0x0000000000007918 */ /* 0x000fc00000000000 */
.L_x_30:


//--------------------- .text.cumulativeMapBackward --------------------------
	.section	.text.cumulativeMapBackward,"ax",@progbits
	.align	128
        .global         cumulativeMapBackward
        .type           cumulativeMapBackward,@function
        .size           cumulativeMapBackward,(.L_x_31 - cumulativeMapBackward)
        .other          cumulativeMapBackward,@"STO_CUDA_ENTRY STV_DEFAULT"
cumulativeMapBackward:
.text.cumulativeMapBackward:
[----:B------:R-:W-:Y:S01]  /*0000*/  LDC R1, c[0x0][0x37c] ;  /* 0x0000df00ff017b82 */ /* 0x000fe20000000800 */
[----:B------:R-:W0:Y:S07]  /*0010*/  S2R R10, SR_TID.X ;  /* 0x00000000000a7919 */ /* 0x000e2e0000002100 */
[----:B------:R-:W1:Y:S01]  /*0020*/  S2UR UR4, SR_CTAID.X ;  /* 0x00000000000479c3 */ /* 0x000e620000002500 */
[----:B------:R-:W1:Y:S07]  /*0030*/  LDCU UR5, c[0x0][0x360] ;  /* 0x00006c00ff0577ac */ /* 0x000e6e0008000800 */
[----:B------:R-:W2:Y:S01]  /*0040*/  LDC.64 R4, c[0x0][0x398] ;  /* 0x0000e600ff047b82 */ /* 0x000ea20000000a00 */
[----:B-1----:R-:W-:-:S06]  /*0050*/  UIMAD UR5, UR5, UR4, URZ ;  /* 0x00000004050572a4 */ /* 0x002fcc000f8e02ff */
[----:B0-----:R-:W-:Y:S01]  /*0060*/  VIADD R0, R10, UR5 ;  /* 0x000000050a007c36 */ /* 0x001fe20008000000 */
[----:B--2---:R-:W-:-:S04]  /*0070*/  ISETP.GE.AND P0, PT, R4, 0x2, PT ;  /* 0x000000020400780c */ /* 0x004fc80003f06270 */
[----:B------:R-:W-:-:S13]  /*0080*/  ISETP.GE.OR P0, PT, R0, R5, !P0 ;  /* 0x000000050000720c */ /* 0x000fda0004706670 */
[----:B------:R-:W-:Y:S05]  /*0090*/  @P0 EXIT ;  /* 0x000000000000094d */ /* 0x000fea0003800000 */
[----:B------:R-:W-:Y:S01]  /*00a0*/  IABS R7, R5 ;  /* 0x0000000500077213 */ /* 0x000fe20000000000 */
[----:B------:R-:W0:Y:S01]  /*00b0*/  LDCU.64 UR6, c[0x0][0x358] ;  /* 0x00006b00ff0677ac */ /* 0x000e220008000a00 */
[C---:B------:R-:W-:Y:S01]  /*00c0*/  ISETP.GE.AND P2, PT, R0.reuse, RZ, PT ;  /* 0x000000ff0000720c */ /* 0x040fe20003f46270 */
[----:B------:R-:W-:Y:S01]  /*00d0*/  VIADD R11, R0, 0x1 ;  /* 0x00000001000b7836 */ /* 0x000fe20000000000 */
[----:B------:R-:W1:Y:S01]  /*00e0*/  I2F.RP R6, R7 ;  /* 0x0000000700067306 */ /* 0x000e620000209400 */
[----:B------:R-:W-:-:S07]  /*00f0*/  UMOV UR4, 0x1 ;  /* 0x0000000100047882 */ /* 0x000fce0000000000 */
[----:B-1----:R-:W1:Y:S02]  /*0100*/  MUFU.RCP R6, R6 ;  /* 0x0000000600067308 */ /* 0x002e640000001000 */
[----:B-1----:R-:W-:-:S06]  /*0110*/  VIADD R2, R6, 0xffffffe ;  /* 0x0ffffffe06027836 */ /* 0x002fcc0000000000 */
[----:B------:R1:W2:Y:S02]  /*0120*/  F2I.FTZ.U32.TRUNC.NTZ R3, R2 ;  /* 0x0000000200037305 */ /* 0x0002a4000021f000 */
[----:B-1----:R-:W-:Y:S01]  /*0130*/  IMAD.MOV.U32 R2, RZ, RZ, RZ ;  /* 0x000000ffff027224 */ /* 0x002fe200078e00ff */
[----:B--2---:R-:W-:-:S05]  /*0140*/  IADD3 R8, PT, PT, RZ, -R3, RZ ;  /* 0x80000003ff087210 */ /* 0x004fca0007ffe0ff */
[----:B------:R-:W-:Y:S01]  /*0150*/  IMAD R9, R8, R7, RZ ;  /* 0x0000000708097224 */ /* 0x000fe200078e02ff */
[----:B------:R-:W-:-:S03]  /*0160*/  IABS R8, R0 ;  /* 0x0000000000087213 */ /* 0x000fc60000000000 */
[----:B------:R-:W-:-:S04]  /*0170*/  IMAD.HI.U32 R3, R3, R9, R2 ;  /* 0x0000000903037227 */ /* 0x000fc800078e0002 */
[----:B------:R-:W-:Y:S02]  /*0180*/  VIADD R2, R4, 0xfffffffe ;  /* 0xfffffffe04027836 */ /* 0x000fe40000000000 */
[----:B------:R-:W-:-:S04]  /*0190*/  IMAD.HI.U32 R3, R3, R8, RZ ;  /* 0x0000000803037227 */ /* 0x000fc800078e00ff */
[----:B------:R-:W-:-:S04]  /*01a0*/  IMAD.MOV R3, RZ, RZ, -R3 ;  /* 0x000000ffff037224 */ /* 0x000fc800078e0a03 */
[----:B------:R-:W-:Y:S01]  /*01b0*/  IMAD R6, R7, R3, R8 ;  /* 0x0000000307067224 */ /* 0x000fe200078e0208 */
[----:B------:R-:W-:-:S04]  /*01c0*/  IADD3 R8, PT, PT, R4, -0x1, RZ ;  /* 0xffffffff04087810 */ /* 0x000fc80007ffe0ff */
[----:B------:R-:W-:Y:S02]  /*01d0*/  ISETP.GT.U32.AND P0, PT, R7, R6, PT ;  /* 0x000000060700720c */ /* 0x000fe40003f04070 */
[----:B------:R-:W-:-:S11]  /*01e0*/  LOP3.LUT R4, R8, 0x3, RZ, 0xc0, !PT ;  /* 0x0000000308047812 */ /* 0x000fd600078ec0ff */
[----:B------:R-:W-:Y:S02]  /*01f0*/  @!P0 IADD3 R6, PT, PT, R6, -R7, RZ ;  /* 0x8000000706068210 */ /* 0x000fe40007ffe0ff */
[----:B------:R-:W-:Y:S02]  /*0200*/  ISETP.NE.AND P0, PT, R5, RZ, PT ;  /* 0x000000ff0500720c */ /* 0x000fe40003f05270 */
[----:B------:R-:W-:-:S13]  /*0210*/  ISETP.GT.U32.AND P1, PT, R7, R6, PT ;  /* 0x000000060700720c */ /* 0x000fda0003f24070 */
[----:B------:R-:W-:Y:S01]  /*0220*/  @!P1 IMAD.IADD R6, R6, 0x1, -R7 ;  /* 0x0000000106069824 */ /* 0x000fe200078e0a07 */
[----:B------:R-:W-:-:S03]  /*0230*/  ISETP.GE.U32.AND P1, PT, R2, 0x3, PT ;  /* 0x000000030200780c */ /* 0x000fc60003f26070 */
[----:B------:R-:W-:Y:S01]  /*0240*/  @!P2 IMAD.MOV R6, RZ, RZ, -R6 ;  /* 0x000000ffff06a224 */ /* 0x000fe200078e0a06 */
[----:B------:R-:W-:-:S09]  /*0250*/  @!P0 LOP3.LUT R6, RZ, R5, RZ, 0x33, !PT ;  /* 0x00000005ff068212 */ /* 0x000fd200078e33ff */
[----:B0-----:R-:W-:Y:S05]  /*0260*/  @!P1 BRA `(.L_x_2) ;  /* 0x0000000c00989947 */ /* 0x001fea0003800000 */
[----:B------:R-:W0:Y:S01]  /*0270*/  LDC R7, c[0x0][0x39c] ;  /* 0x0000e700ff077b82 */ /* 0x000e220000000800 */
[----:B------:R-:W-:Y:S01]  /*0280*/  LOP3.LUT R9, R8, 0xfffffffc, RZ, 0xc0, !PT ;  /* 0xfffffffc08097812 */ /* 0x000fe200078ec0ff */
[----:B------:R-:W1:Y:S01]  /*0290*/  LDCU.64 UR8, c[0x0][0x388] ;  /* 0x00007100ff0877ac */ /* 0x000e620008000a00 */
[----:B------:R-:W-:Y:S02]  /*02a0*/  IADD3 R8, PT, PT, R5, UR5, R10 ;  /* 0x0000000505087c10 */ /* 0x000fe4000fffe00a */
[----:B------:R-:W-:Y:S01]  /*02b0*/  ISETP.NE.AND P0, PT, R6, RZ, PT ;  /* 0x000000ff0600720c */ /* 0x000fe20003f05270 */
[----:B------:R-:W-:Y:S01]  /*02c0*/  IMAD.MOV R9, RZ, RZ, -R9 ;  /* 0x000000ffff097224 */ /* 0x000fe200078e0a09 */
[----:B------:R-:W-:Y:S01]  /*02d0*/  MOV R10, R0 ;  /* 0x00000000000a7202 */ /* 0x000fe20000000f00 */
[----:B------:R-:W2:Y:S01]  /*02e0*/  LDC.64 R2, c[0x0][0x380] ;  /* 0x0000e000ff027b82 */ /* 0x000ea20000000a00 */
[----:B------:R-:W-:-:S09]  /*02f0*/  UMOV UR4, URZ ;  /* 0x000000ff00047c82 */ /* 0x000fd20008000000 */
.L_x_15:
[----:B------:R-:W-:Y:S04]  /*0300*/  BSSY.RECONVERGENT B0, `(.L_x_3) ;  /* 0x000002c000007945 */ /* 0x000fe80003800200 */
[----:B---3--:R-:W-:Y:S05]  /*0310*/  @P0 BRA `(.L_x_4) ;  /* 0x0000000000180947 */ /* 0x008fea0003800000 */
[----:B-1----:R-:W-:Y:S01]  /*0320*/  MOV R15, UR9 ;  /* 0x00000009000f7c02 */ /* 0x002fe20008000f00 */
[----:B------:R-:W-:-:S04]  /*0330*/  IMAD.U32 R14, RZ, RZ, UR8 ;  /* 0x00000008ff0e7e24 */ /* 0x000fc8000f8e00ff */
[----:B------:R-:W-:-:S05]  /*0340*/  IMAD.WIDE R12, R10, 0x4, R14 ;  /* 0x000000040a0c7825 */ /* 0x000fca00078e020e */
[----:B------:R1:W5:Y:S01]  /*0350*/  LDG.E R5, desc[UR6][R12.64] ;  /* 0x000000060c057981 */ /* 0x000362000c1e1900 */
[----:B------:R-:W-:Y:S01]  /*0360*/  IMAD.MOV.U32 R19, RZ, RZ, 0x1 ;  /* 0x00000001ff137424 */ /* 0x000fe200078e00ff */
[----:B------:R-:W-:Y:S06]  /*0370*/  BRA `(.L_x_5) ;  /* 0x0000000000907947 */ /* 0x000fec0003800000 */
.L_x_4:
[----:B0-----:R-:W-:Y:S01]  /*0380*/  IABS R14, R7 ;  /* 0x00000007000e7213 */ /* 0x001fe20000000000 */
[----:B------:R-:W-:Y:S01]  /*0390*/  IMAD.MOV.U32 R12, RZ, RZ, RZ ;  /* 0x000000ffff0c7224 */ /* 0x000fe200078e00ff */
[----:B------:R-:W-:Y:S02]  /*03a0*/  IABS R16, R11 ;  /* 0x0000000b00107213 */ /* 0x000fe40000000000 */
[----:B------:R-:W0:Y:S01]  /*03b0*/  I2F.RP R15, R14 ;  /* 0x0000000e000f7306 */ /* 0x000e220000209400 */
[----:B------:R-:W-:Y:S02]  /*03c0*/  ISETP.GE.AND P2, PT, R11, RZ, PT ;  /* 0x000000ff0b00720c */ /* 0x000fe40003f46270 */
[----:B------:R-:W-:-:S05]  /*03d0*/  ISETP.NE.AND P3, PT, R7, RZ, PT ;  /* 0x000000ff0700720c */ /* 0x000fca0003f65270 */
[----:B0-----:R-:W0:Y:S02]  /*03e0*/  MUFU.RCP R15, R15 ;  /* 0x0000000f000f7308 */ /* 0x001e240000001000 */
[----:B0-----:R-:W-:-:S06]  /*03f0*/  VIADD R13, R15, 0xffffffe ;  /* 0x0ffffffe0f0d7836 */ /* 0x001fcc0000000000 */
[----:B------:R-:W0:Y:S02]  /*0400*/  F2I.FTZ.U32.TRUNC.NTZ R13, R13 ;  /* 0x0000000d000d7305 */ /* 0x000e24000021f000 */
[----:B0-----:R-:W-:-:S05]  /*0410*/  IADD3 R5, PT, PT, RZ, -R13, RZ ;  /* 0x8000000dff057210 */ /* 0x001fca0007ffe0ff */
[----:B------:R-:W-:-:S04]  /*0420*/  IMAD R5, R5, R14, RZ ;  /* 0x0000000e05057224 */ /* 0x000fc800078e02ff */
[----:B------:R-:W-:-:S04]  /*0430*/  IMAD.HI.U32 R5, R13, R5, R12 ;  /* 0x000000050d057227 */ /* 0x000fc800078e000c */
[----:B------:R-:W-:-:S04]  /*0440*/  IMAD.MOV.U32 R12, RZ, RZ, R16 ;  /* 0x000000ffff0c7224 */ /* 0x000fc800078e0010 */
[----:B------:R-:W-:-:S05]  /*0450*/  IMAD.HI.U32 R5, R5, R12, RZ ;  /* 0x0000000c05057227 */ /* 0x000fca00078e00ff */
[----:B------:R-:W-:-:S05]  /*0460*/  IADD3 R5, PT, PT, -R5, RZ, RZ ;  /* 0x000000ff05057210 */ /* 0x000fca0007ffe1ff */
[----:B------:R-:W-:-:S05]  /*0470*/  IMAD R5, R14, R5, R12 ;  /* 0x000000050e057224 */ /* 0x000fca00078e020c */
[----:B------:R-:W-:-:S13]  /*0480*/  ISETP.GT.U32.AND P1, PT, R14, R5, PT ;  /* 0x000000050e00720c */ /* 0x000fda0003f24070 */
[----:B------:R-:W-:-:S05]  /*0490*/  @!P1 IMAD.IADD R5, R5, 0x1, -R14 ;  /* 0x0000000105059824 */ /* 0x000fca00078e0a0e */
[----:B------:R-:W-:-:S13]  /*04a0*/  ISETP.GT.U32.AND P1, PT, R14, R5, PT ;  /* 0x000000050e00720c */ /* 0x000fda0003f24070 */
[----:B------:R-:W-:-:S05]  /*04b0*/  @!P1 IMAD.IADD R5, R5, 0x1, -R14 ;  /* 0x0000000105059824 */ /* 0x000fca00078e0a0e */
[----:B------:R-:W-:Y:S02]  /*04c0*/  @!P2 IADD3 R5, PT, PT, -R5, RZ, RZ ;  /* 0x000000ff0505a210 */ /* 0x000fe40007ffe1ff */
[----:B------:R-:W-:-:S04]  /*04d0*/  @!P3 LOP3.LUT R5, RZ, R7, RZ, 0x33, !PT ;  /* 0x00000007ff05b212 */ /* 0x000fc800078e33ff */
[----:B------:R-:W-:-:S13]  /*04e0*/  ISETP.NE.AND P1, PT, R5, RZ, PT ;  /* 0x000000ff0500720c */ /* 0x000fda0003f25270 */
[----:B-1----:R-:W-:Y:S02]  /*04f0*/  @!P1 IMAD.U32 R14, RZ, RZ, UR8 ;  /* 0x00000008ff0e9e24 */ /* 0x002fe4000f8e00ff */
[----:B------:R-:W-:Y:S02]  /*0500*/  @!P1 IMAD.U32 R15, RZ, RZ, UR9 ;  /* 0x00000009ff0f9e24 */ /* 0x000fe4000f8e00ff */
[----:B------:R-:W-:Y:S01]  /*0510*/  @!P1 IMAD.WIDE R12, R10, 0x4, R14 ;  /* 0x000000040a0c9825 */ /* 0x000fe200078e020e */
[----:B------:R-:W-:-:S03]  /*0520*/  @P1 MOV R14, UR8 ;  /* 0x00000008000e1c02 */ /* 0x000fc60008000f00 */
[----:B------:R-:W-:Y:S01]  /*0530*/  @P1 IMAD.U32 R15, RZ, RZ, UR9 ;  /* 0x00000009ff0f1e24 */ /* 0x000fe2000f8e00ff */
[----:B------:R3:W5:Y:S01]  /*0540*/  @!P1 LDG.E R5, desc[UR6][R12.64] ;  /* 0x000000060c059981 */ /* 0x000762000c1e1900 */
[----:B------:R-:W-:-:S05]  /*0550*/  @P1 IMAD.WIDE R16, R10, 0x4, R14 ;  /* 0x000000040a101825 */ /* 0x000fca00078e020e */
[----:B------:R-:W4:Y:S04]  /*0560*/  @P1 LDG.E R19, desc[UR6][R16.64] ;  /* 0x0000000610131981 */ /* 0x000f28000c1e1900 */
[----:B------:R-:W4:Y:S02]  /*0570*/  @P1 LDG.E R18, desc[UR6][R16.64+0x4] ;  /* 0x0000040610121981 */ /* 0x000f24000c1e1900 */
[----:B----4-:R-:W-:-:S06]  /*0580*/  @P1 FMNMX R18, R19, R18, PT ;  /* 0x0000001213121209 */ /* 0x010fcc0003800000 */
[----:B------:R-:W0:Y:S01]  /*0590*/  @P1 F2I.TRUNC.NTZ R18, R18 ;  /* 0x0000001200121305 */ /* 0x000e22000020f100 */
[----:B------:R-:W-:Y:S01]  /*05a0*/  IMAD.MOV.U32 R19, RZ, RZ, -0x1 ;  /* 0xffffffffff137424 */ /* 0x000fe200078e00ff */
[----:B0--3--:R-:W-:-:S07]  /*05b0*/  @P1 I2FP.F32.S32 R5, R18 ;  /* 0x0000001200051245 */ /* 0x009fce0000201400 */
.L_x_5:
[----:B------:R-:W-:Y:S05]  /*05c0*/  BSYNC.RECONVERGENT B0 ;  /* 0x0000000000007941 */ /* 0x000fea0003800200 */
.L_x_3:
[----:B------:R-:W-:-:S05]  /*05d0*/  IADD3 R17, PT, PT, R19, R10, RZ ;  /* 0x0000000a13117210 */ /* 0x000fca0007ffe0ff */
[----:B------:R-:W-:-:S06]  /*05e0*/  IMAD.WIDE R16, R17, 0x4, R14 ;  /* 0x0000000411107825 */ /* 0x000fcc00078e020e */
[----:B------:R-:W3:Y:S01]  /*05f0*/  LDG.E R16, desc[UR6][R16.64] ;  /* 0x0000000610107981 */ /* 0x000ee2000c1e1900 */
[----:B-12---:R-:W-:-:S05]  /*0600*/  IMAD.WIDE R12, R8, 0x4, R2 ;  /* 0x00000004080c7825 */ /* 0x006fca00078e0202 */
[----:B------:R-:W2:Y:S01]  /*0610*/  LDG.E R18, desc[UR6][R12.64] ;  /* 0x000000060c127981 */ /* 0x000ea2000c1e1900 */
[----:B------:R-:W-:Y:S01]  /*0620*/  ISETP.NE.AND P1, PT, R6, RZ, PT ;  /* 0x000000ff0600720c */ /* 0x000fe20003f25270 */
[----:B------:R-:W-:Y:S01]  /*0630*/  IMAD.WIDE R14, R8, 0x4, R14 ;  /* 0x00000004080e7825 */ /* 0x000fe200078e020e */
[----:B------:R-:W-:Y:S01]  /*0640*/  BSSY.RECONVERGENT B0, `(.L_x_6) ;  /* 0x000002c000007945 */ /* 0x000fe20003800200 */
[----:B---3-5:R-:W-:-:S06]  /*0650*/  FMNMX R5, R16, R5, PT ;  /* 0x0000000510057209 */ /* 0x028fcc0003800000 */
[----:B------:R-:W1:Y:S02]  /*0660*/  F2I.TRUNC.NTZ R5, R5 ;  /* 0x0000000500057305 */ /* 0x000e64000020f100 */
[----:B-1----:R-:W-:-:S05]  /*0670*/  I2FP.F32.S32 R19, R5 ;  /* 0x0000000500137245 */ /* 0x002fca0000201400 */
[----:B--2---:R-:W-:-:S05]  /*0680*/  FADD R19, R18, R19 ;  /* 0x0000001312137221 */ /* 0x004fca0000000000 */
[----:B------:R1:W-:Y:S01]  /*0690*/  STG.E desc[UR6][R14.64], R19 ;  /* 0x000000130e007986 */ /* 0x0003e2000c101906 */
[----:B------:R-:W-:Y:S06]  /*06a0*/  BAR.SYNC.DEFER_BLOCKING 0x0 ;  /* 0x0000000000007b1d */ /* 0x000fec0000010000 */
[----:B------:R-:W-:Y:S05]  /*06b0*/  @!P1 BRA `(.L_x_7) ;  /* 0x0000000000849947 */ /* 0x000fea0003800000 */
[----:B0-----:R-:W-:Y:S02]  /*06c0*/  IABS R5, R7 ;  /* 0x0000000700057213 */ /* 0x001fe40000000000 */
[----:B------:R-:W-:Y:S02]  /*06d0*/  ISETP.GE.AND P3, PT, R11, RZ, PT ;  /* 0x000000ff0b00720c */ /* 0x000fe40003f66270 */
[----:B------:R-:W0:Y:S01]  /*06e0*/  I2F.RP R18, R5 ;  /* 0x0000000500127306 */ /* 0x000e220000209400 */
[----:B------:R-:W-:-:S07]  /*06f0*/  ISETP.NE.AND P4, PT, R7, RZ, PT ;  /* 0x000000ff0700720c */ /* 0x000fce0003f85270 */
[----:B0-----:R-:W0:Y:S02]  /*0700*/  MUFU.RCP R18, R18 ;  /* 0x0000001200127308 */ /* 0x001e240000001000 */
[----:B0-----:R-:W-:-:S06]  /*0710*/  VIADD R16, R18, 0xffffffe ;  /* 0x0ffffffe12107836 */ /* 0x001fcc0000000000 */
[----:B------:R0:W2:Y:S02]  /*0720*/  F2I.FTZ.U32.TRUNC.NTZ R17, R16 ;  /* 0x0000001000117305 */ /* 0x0000a4000021f000 */
[----:B0-----:R-:W-:Y:S02]  /*0730*/  HFMA2 R16, -RZ, RZ, 0, 0 ;  /* 0x00000000ff107431 */ /* 0x001fe400000001ff */
[----:B--2---:R-:W-:-:S04]  /*0740*/  IMAD.MOV R20, RZ, RZ, -R17 ;  /* 0x000000ffff147224 */ /* 0x004fc800078e0a11 */
[----:B-1----:R-:W-:Y:S01]  /*0750*/  IMAD R19, R20, R5, RZ ;  /* 0x0000000514137224 */ /* 0x002fe200078e02ff */
[----:B------:R-:W-:-:S03]  /*0760*/  IABS R20, R11 ;  /* 0x0000000b00147213 */ /* 0x000fc60000000000 */
[----:B------:R-:W-:-:S06]  /*0770*/  IMAD.HI.U32 R19, R17, R19, R16 ;  /* 0x0000001311137227 */ /* 0x000fcc00078e0010 */
[----:B------:R-:W-:-:S04]  /*0780*/  IMAD.HI.U32 R19, R19, R20, RZ ;  /* 0x0000001413137227 */ /* 0x000fc800078e00ff */
[----:B------:R-:W-:-:S04]  /*0790*/  IMAD.MOV R19, RZ, RZ, -R19 ;  /* 0x000000ffff137224 */ /* 0x000fc800078e0a13 */
[----:B------:R-:W-:-:S05]  /*07a0*/  IMAD R20, R5, R19, R20 ;  /* 0x0000001305147224 */ /* 0x000fca00078e0214 */
[----:B------:R-:W-:-:S13]  /*07b0*/  ISETP.GT.U32.AND P2, PT, R5, R20, PT ;  /* 0x000000140500720c */ /* 0x000fda0003f44070 */
[----:B------:R-:W-:-:S05]  /*07c0*/  @!P2 IMAD.IADD R20, R20, 0x1, -R5 ;  /* 0x000000011414a824 */ /* 0x000fca00078e0a05 */
[----:B------:R-:W-:-:S13]  /*07d0*/  ISETP.GT.U32.AND P2, PT, R5, R20, PT ;  /* 0x000000140500720c */ /* 0x000fda0003f44070 */
[----:B------:R-:W-:-:S05]  /*07e0*/  @!P2 IADD3 R20, PT, PT, R20, -R5, RZ ;  /* 0x800000051414a210 */ /* 0x000fca0007ffe0ff */
[----:B------:R-:W-:-:S04]  /*07f0*/  IMAD.MOV.U32 R5, RZ, RZ, R20 ;  /* 0x000000ffff057224 */ /* 0x000fc800078e0014 */
[----:B------:R-:W-:Y:S01]  /*0800*/  @!P3 IMAD.MOV R5, RZ, RZ, -R5 ;  /* 0x000000ffff05b224 */ /* 0x000fe200078e0a05 */
[----:B------:R-:W-:-:S04]  /*0810*/  @!P4 LOP3.LUT R5, RZ, R7, RZ, 0x33, !PT ;  /* 0x00000007ff05c212 */ /* 0x000fc800078e33ff */
[----:B------:R-:W-:Y:S02]  /*0820*/  ISETP.NE.AND P2, PT, R5, RZ, PT ;  /* 0x000000ff0500720c */ /* 0x000fe40003f45270 */
[----:B------:R-:W2:Y:S11]  /*0830*/  LDG.E R5, desc[UR6][R14.64] ;  /* 0x000000060e057981 */ /* 0x000eb6000c1e1900 */
[----:B------:R-:W2:Y:S01]  /*0840*/  @P2 LDG.E R16, desc[UR6][R14.64+0x4] ;  /* 0x000004060e102981 */ /* 0x000ea2000c1e1900 */
[----:B------:R-:W-:Y:S01]  /*0850*/  @P2 MOV R17, 0xfffffffc ;  /* 0xfffffffc00112802 */ /* 0x000fe20000000f00 */
[----:B------:R-:W-:-:S02]  /*0860*/  IMAD.MOV.U32 R19, RZ, RZ, -0x1 ;  /* 0xffffffffff137424 */ /* 0x000fc400078e00ff */
[----:B------:R-:W-:Y:S01]  /*0870*/  @!P2 IMAD.MOV.U32 R17, RZ, RZ, -0x4 ;  /* 0xfffffffcff11a424 */ /* 0x000fe200078e00ff */
[----:B--2---:R-:W-:-:S06]  /*0880*/  @P2 FMNMX R16, R5, R16, PT ;  /* 0x0000001005102209 */ /* 0x004fcc0003800000 */
[----:B------:R-:W0:Y:S02]  /*0890*/  @P2 F2I.TRUNC.NTZ R16, R16 ;  /* 0x0000001000102305 */ /* 0x000e24000020f100 */
[----:B0-----:R-:W-:Y:S02]  /*08a0*/  @P2 I2FP.F32.S32 R18, R16 ;  /* 0x0000001000122245 */ /* 0x001fe40000201400 */
[----:B------:R-:W-:Y:S01]  /*08b0*/  @!P2 MOV R18, R5 ;  /* 0x000000050012a202 */ /* 0x000fe20000000f00 */
[----:B------:R-:W-:Y:S06]  /*08c0*/  BRA `(.L_x_8) ;  /* 0x00000000000c7947 */ /* 0x000fec0003800000 */
.L_x_7:
[----:B------:R2:W5:Y:S01]  /*08d0*/  LDG.E R18, desc[UR6][R14.64] ;  /* 0x000000060e127981 */ /* 0x000562000c1e1900 */
[----:B------:R-:W-:Y:S02]  /*08e0*/  IMAD.MOV.U32 R17, RZ, RZ, 0x4 ;  /* 0x00000004ff117424 */ /* 0x000fe400078e00ff */
[----:B-1----:R-:W-:-:S07]  /*08f0*/  IMAD.MOV.U32 R19, RZ, RZ, RZ ;  /* 0x000000ffff137224 */ /* 0x002fce00078e00ff */
.L_x_8:
[----:B------:R-:W-:Y:S05]  /*0900*/  BSYNC.RECONVERGENT B0 ;  /* 0x0000000000007941 */ /* 0x000fea0003800200 */
.L_x_6:
[----:B------:R-:W-:-:S04]  /*0910*/  IADD3 R16, P2, PT, R14, R17, RZ ;  /* 0x000000110e107210 */ /* 0x000fc80007f5e0ff */
[----:B------:R-:W-:-:S06]  /*0920*/  IADD3.X R17, PT, PT, R15, R19, RZ, P2, !PT ;  /* 0x000000130f117210 */ /* 0x000fcc00017fe4ff */
[----:B------:R-:W3:Y:S01]  /*0930*/  LDG.E R17, desc[UR6][R16.64] ;  /* 0x0000000610117981 */ /* 0x000ee2000c1e1900 */
[----:B0-----:R-:W-:-:S04]  /*0940*/  IMAD.MOV.U32 R5, RZ, RZ, R7 ;  /* 0x000000ffff057224 */ /* 0x001fc800078e0007 */
[----:B------:R-:W-:-:S05]  /*0950*/  IMAD.WIDE R12, R5, 0x4, R12 ;  /* 0x00000004050c7825 */ /* 0x000fca00078e020c */
[----:B------:R-:W4:Y:S01]  /*0960*/  LDG.E R19, desc[UR6][R12.64] ;  /* 0x000000060c137981 */ /* 0x000f22000c1e1900 */
[----:B--2---:R-:W-:Y:S01]  /*0970*/  IMAD.WIDE R14, R5, 0x4, R14 ;  /* 0x00000004050e7825 */ /* 0x004fe200078e020e */
[----:B------:R-:W-:Y:S01]  /*0980*/  BSSY.RECONVERGENT B0, `(.L_x_9) ;  /* 0x000002d000007945 */ /* 0x000fe20003800200 */
[----:B---3-5:R-:W-:-:S06]  /*0990*/  FMNMX R18, R17, R18, PT ;  /* 0x0000001211127209 */ /* 0x028fcc0003800000 */
[----:B------:R-:W0:Y:S02]  /*09a0*/  F2I.TRUNC.NTZ R18, R18 ;  /* 0x0000001200127305 */ /* 0x000e24000020f100 */
[----:B0-----:R-:W-:-:S05]  /*09b0*/  I2FP.F32.S32 R20, R18 ;  /* 0x0000001200147245 */ /* 0x001fca0000201400 */
[----:B----4-:R-:W-:-:S05]  /*09c0*/  FADD R19, R19, R20 ;  /* 0x0000001413137221 */ /* 0x010fca0000000000 */
[----:B------:R0:W-:Y:S01]  /*09d0*/  STG.E desc[UR6][R14.64], R19 ;  /* 0x000000130e007986 */ /* 0x0001e2000c101906 */
[----:B------:R-:W-:Y:S06]  /*09e0*/  BAR.SYNC.DEFER_BLOCKING 0x0 ;  /* 0x0000000000007b1d */ /* 0x000fec0000010000 */
[----:B------:R-:W-:Y:S05]  /*09f0*/  @!P1 BRA `(.L_x_10) ;  /* 0x0000000000889947 */ /* 0x000fea0003800000 */
[----:B------:R-:W-:Y:S02]  /*0a00*/  IABS R18, R5 ;  /* 0x0000000500127213 */ /* 0x000fe40000000000 */
[----:B------:R-:W-:Y:S02]  /*0a10*/  IABS R20, R11 ;  /* 0x0000000b00147213 */ /* 0x000fe40000000000 */
[----:B0-----:R-:W0:Y:S01]  /*0a20*/  I2F.RP R19, R18 ;  /* 0x0000001200137306 */ /* 0x001e220000209400 */
[----:B------:R-:W-:Y:S02]  /*0a30*/  ISETP.GE.AND P3, PT, R11, RZ, PT ;  /* 0x000000ff0b00720c */ /* 0x000fe40003f66270 */
[----:B------:R-:W-:-:S05]  /*0a40*/  ISETP.NE.AND P4, PT, R5, RZ, PT ;  /* 0x000000ff0500720c */ /* 0x000fca0003f85270 */
[----:B0-----:R-:W0:Y:S02]  /*0a50*/  MUFU.RCP R19, R19 ;  /* 0x0000001300137308 */ /* 0x001e240000001000 */
[----:B0-----:R-:W-:-:S06]  /*0a60*/  VIADD R16, R19, 0xffffffe ;  /* 0x0ffffffe13107836 */ /* 0x001fcc0000000000 */
[----:B------:R0:W1:Y:S02]  /*0a70*/  F2I.FTZ.U32.TRUNC.NTZ R17, R16 ;  /* 0x0000001000117305 */ /* 0x000064000021f000 */
[----:B0-----:R-:W-:Y:S01]  /*0a80*/  IMAD.MOV.U32 R16, RZ, RZ, RZ ;  /* 0x000000ffff107224 */ /* 0x001fe200078e00ff */
[----:B-1----:R-:W-:-:S05]  /*0a90*/  IADD3 R21, PT, PT, RZ, -R17, RZ ;  /* 0x80000011ff157210 */ /* 0x002fca0007ffe0ff */
        /* <DEDUP_REMOVED lines=10> */
[----:B------:R-:W-:-:S05]  /*0b40*/  MOV R16, R17 ;  /* 0x0000001100107202 */ /* 0x000fca0000000f00 */
[----:B------:R-:W-:Y:S01]  /*0b50*/  @!P3 IMAD.MOV R16, RZ, RZ, -R16 ;  /* 0x000000ffff10b224 */ /* 0x000fe200078e0a10 */
[----:B------:R-:W-:-:S04]  /*0b60*/  @!P4 LOP3.LUT R16, RZ, R5, RZ, 0x33, !PT ;  /* 0x00000005ff10c212 */ /* 0x000fc800078e33ff */
[----:B------:R-:W-:Y:S02]  /*0b70*/  ISETP.NE.AND P2, PT, R16, RZ, PT ;  /* 0x000000ff1000720c */ /* 0x000fe40003f45270 */
[----:B------:R-:W2:Y:S11]  /*0b80*/  LDG.E R16, desc[UR6][R14.64] ;  /* 0x000000060e107981 */ /* 0x000eb6000c1e1900 */
[----:B------:R-:W2:Y:S01]  /*0b90*/  @P2 LDG.E R17, desc[UR6][R14.64+0x4] ;  /* 0x000004060e112981 */ /* 0x000ea2000c1e1900 */
[----:B------:R-:W-:Y:S01]  /*0ba0*/  @P2 IMAD.MOV.U32 R19, RZ, RZ, -0x4 ;  /* 0xfffffffcff132424 */ /* 0x000fe200078e00ff */
[----:B------:R-:W-:Y:S01]  /*0bb0*/  MOV R21, 0xffffffff ;  /* 0xffffffff00157802 */ /* 0x000fe20000000f00 */
[----:B------:R-:W-:Y:S01]  /*0bc0*/  @!P2 IMAD.MOV.U32 R19, RZ, RZ, -0x4 ;  /* 0xfffffffcff13a424 */ /* 0x000fe200078e00ff */
[----:B--2---:R-:W-:-:S06]  /*0bd0*/  @P2 FMNMX R17, R16, R17, PT ;  /* 0x0000001110112209 */ /* 0x004fcc0003800000 */
[----:B------:R-:W0:Y:S02]  /*0be0*/  @P2 F2I.TRUNC.NTZ R17, R17 ;  /* 0x0000001100112305 */ /* 0x000e24000020f100 */
[----:B0-----:R-:W-:Y:S01]  /*0bf0*/  @P2 I2FP.F32.S32 R18, R17 ;  /* 0x0000001100122245 */ /* 0x001fe20000201400 */
[----:B------:R-:W-:Y:S01]  /*0c00*/  @!P2 IMAD.MOV.U32 R18, RZ, RZ, R16 ;  /* 0x000000ffff12a224 */ /* 0x000fe200078e0010 */
[----:B------:R-:W-:Y:S06]  /*0c10*/  BRA `(.L_x_11) ;  /* 0x00000000000c7947 */ /* 0x000fec0003800000 */
.L_x_10:
[----:B------:R1:W5:Y:S01]  /*0c20*/  LDG.E R18, desc[UR6][R14.64] ;  /* 0x000000060e127981 */ /* 0x000362000c1e1900 */
[----:B0-----:R-:W-:Y:S02]  /*0c30*/  HFMA2 R19, -RZ, RZ, 0, 2.384185791015625e-07 ;  /* 0x00000004ff137431 */ /* 0x001fe400000001ff */
[----:B------:R-:W-:-:S07]  /*0c40*/  IMAD.MOV.U32 R21, RZ, RZ, RZ ;  /* 0x000000ffff157224 */ /* 0x000fce00078e00ff */
.L_x_11:
[----:B------:R-:W-:Y:S05]  /*0c50*/  BSYNC.RECONVERGENT B0 ;  /* 0x0000000000007941 */ /* 0x000fea0003800200 */
.L_x_9:
[----:B------:R-:W-:-:S05]  /*0c60*/  IADD3 R16, P2, PT, R14, R19, RZ ;  /* 0x000000130e107210 */ /* 0x000fca0007f5e0ff */
[----:B------:R-:W-:-:S06]  /*0c70*/  IMAD.X R17, R15, 0x1, R21, P2 ;  /* 0x000000010f117824 */ /* 0x000fcc00010e0615 */
[----:B------:R-:W2:Y:S01]  /*0c80*/  LDG.E R17, desc[UR6][R16.64] ;  /* 0x0000000610117981 */ /* 0x000ea2000c1e1900 */
[----:B------:R-:W-:-:S05]  /*0c90*/  IMAD.WIDE R12, R5, 0x4, R12 ;  /* 0x00000004050c7825 */ /* 0x000fca00078e020c */
[----:B------:R-:W3:Y:S01]  /*0ca0*/  LDG.E R19, desc[UR6][R12.64] ;  /* 0x000000060c137981 */ /* 0x000ee2000c1e1900 */
[----:B-1----:R-:W-:Y:S01]  /*0cb0*/  IMAD.WIDE R14, R5, 0x4, R14 ;  /* 0x00000004050e7825 */ /* 0x002fe200078e020e */
[----:B------:R-:W-:Y:S01]  /*0cc0*/  BSSY.RECONVERGENT B0, `(.L_x_12) ;  /* 0x000002d000007945 */ /* 0x000fe20003800200 */
[----:B--2--5:R-:W-:-:S06]  /*0cd0*/  FMNMX R18, R17, R18, PT ;  /* 0x0000001211127209 */ /* 0x024fcc0003800000 */
[----:B------:R-:W0:Y:S02]  /*0ce0*/  F2I.TRUNC.NTZ R18, R18 ;  /* 0x0000001200127305 */ /* 0x000e24000020f100 */
[----:B0-----:R-:W-:-:S05]  /*0cf0*/  I2FP.F32.S32 R20, R18 ;  /* 0x0000001200147245 */ /* 0x001fca0000201400 */
[----:B---3--:R-:W-:-:S05]  /*0d00*/  FADD R19, R19, R20 ;  /* 0x0000001413137221 */ /* 0x008fca0000000000 */
        /* <DEDUP_REMOVED lines=9> */
[----:B0-----:R-:W-:-:S06]  /*0da0*/  IADD3 R16, PT, PT, R19, 0xffffffe, RZ ;  /* 0x0ffffffe13107810 */ /* 0x001fcc0007ffe0ff */
[----:B------:R0:W1:Y:S02]  /*0db0*/  F2I.FTZ.U32.TRUNC.NTZ R17, R16 ;  /* 0x0000001000117305 */ /* 0x000064000021f000 */
[----:B0-----:R-:W-:Y:S02]  /*0dc0*/  IMAD.MOV.U32 R16, RZ, RZ, RZ ;  /* 0x000000ffff107224 */ /* 0x001fe400078e00ff */
[----:B-1----:R-:W-:-:S04]  /*0dd0*/  IMAD.MOV R21, RZ, RZ, -R17 ;  /* 0x000000ffff157224 */ /* 0x002fc800078e0a11 */
[----:B------:R-:W-:-:S04]  /*0de0*/  IMAD R21, R21, R18, RZ ;  /* 0x0000001215157224 */ /* 0x000fc800078e02ff */
[----:B------:R-:W-:Y:S01]  /*0df0*/  IMAD.HI.U32 R21, R17, R21, R16 ;  /* 0x0000001511157227 */ /* 0x000fe200078e0010 */
[----:B------:R-:W-:-:S05]  /*0e00*/  MOV R17, R20 ;  /* 0x0000001400117202 */ /* 0x000fca0000000f00 */
        /* <DEDUP_REMOVED lines=21> */
.L_x_13:
[----:B------:R1:W5:Y:S01]  /*0f60*/  LDG.E R18, desc[UR6][R14.64] ;  /* 0x000000060e127981 */ /* 0x000362000c1e1900 */
[----:B0-----:R-:W-:Y:S02]  /*0f70*/  IMAD.MOV.U32 R19, RZ, RZ, 0x4 ;  /* 0x00000004ff137424 */ /* 0x001fe400078e00ff */
[----:B------:R-:W-:-:S07]  /*0f80*/  IMAD.MOV.U32 R21, RZ, RZ, RZ ;  /* 0x000000ffff157224 */ /* 0x000fce00078e00ff */
.L_x_14:
[----:B------:R-:W-:Y:S05]  /*0f90*/  BSYNC.RECONVERGENT B0 ;  /* 0x0000000000007941 */ /* 0x000fea0003800200 */
.L_x_12:
[----:B------:R-:W-:-:S04]  /*0fa0*/  IADD3 R16, P1, PT, R14, R19, RZ ;  /* 0x000000130e107210 */ /* 0x000fc80007f3e0ff */
[----:B------:R-:W-:-:S06]  /*0fb0*/  IADD3.X R17, PT, PT, R15, R21, RZ, P1, !PT ;  /* 0x000000150f117210 */ /* 0x000fcc0000ffe4ff */
[----:B------:R-:W2:Y:S01]  /*0fc0*/  LDG.E R17, desc[UR6][R16.64] ;  /* 0x0000000610117981 */ /* 0x000ea2000c1e1900 */
[----:B------:R-:W-:-:S06]  /*0fd0*/  IMAD.WIDE R12, R5, 0x4, R12 ;  /* 0x00000004050c7825 */ /* 0x000fcc00078e020c */
[----:B------:R-:W3:Y:S01]  /*0fe0*/  LDG.E R12, desc[UR6][R12.64] ;  /* 0x000000060c0c7981 */ /* 0x000ee2000c1e1900 */
[----:B------:R-:W-:Y:S01]  /*0ff0*/  VIADD R9, R9, 0x4 ;  /* 0x0000000409097836 */ /* 0x000fe20000000000 */
[----:B------:R-:W-:Y:S01]  /*1000*/  UIADD3 UR4, UPT, UPT, UR4, 0x4, URZ ;  /* 0x0000000404047890 */ /* 0x000fe2000fffe0ff */
[C---:B-1----:R-:W-:Y:S01]  /*1010*/  IMAD.WIDE R14, R5.reuse, 0x4, R14 ;  /* 0x00000004050e7825 */ /* 0x042fe200078e020e */
[----:B------:R-:W-:Y:S02]  /*1020*/  LEA R10, R5, R10, 0x2 ;  /* 0x0000000a050a7211 */ /* 0x000fe400078e10ff */
[----:B------:R-:W-:Y:S01]  /*1030*/  ISETP.NE.AND P1, PT, R9, RZ, PT ;  /* 0x000000ff0900720c */ /* 0x000fe20003f25270 */
[----:B------:R-:W-:Y:S01]  /*1040*/  IMAD R8, R5, 0x4, R8 ;  /* 0x0000000405087824 */ /* 0x000fe200078e0208 */
[----:B--2--5:R-:W-:-:S06]  /*1050*/  FMNMX R18, R17, R18, PT ;  /* 0x0000001211127209 */ /* 0x024fcc0003800000 */
[----:B------:R-:W0:Y:S02]  /*1060*/  F2I.TRUNC.NTZ R18, R18 ;  /* 0x0000001200127305 */ /* 0x000e24000020f100 */
[----:B0-----:R-:W-:-:S05]  /*1070*/  I2FP.F32.S32 R19, R18 ;  /* 0x0000001200137245 */ /* 0x001fca0000201400 */
[----:B---3--:R-:W-:-:S05]  /*1080*/  FADD R19, R12, R19 ;  /* 0x000000130c137221 */ /* 0x008fca0000000000 */
[----:B------:R3:W-:Y:S01]  /*1090*/  STG.E desc[UR6][R14.64], R19 ;  /* 0x000000130e007986 */ /* 0x0007e2000c101906 */
[----:B------:R-:W-:Y:S06]  /*10a0*/  BAR.SYNC.DEFER_BLOCKING 0x0 ;  /* 0x0000000000007b1d */ /* 0x000fec0000010000 */
[----:B------:R-:W-:Y:S05]  /*10b0*/  @P1 BRA `(.L_x_15) ;  /* 0xfffffff000901947 */ /* 0x000fea000383ffff */
[----:B------:R-:W-:-:S12]  /*10c0*/  UIADD3 UR4, UPT, UPT, UR4, 0x1, URZ ;  /* 0x0000000104047890 */ /* 0x000fd8000fffe0ff */
.L_x_2:
[----:B------:R-:W-:-:S13]  /*10d0*/  ISETP.NE.AND P0, PT, R4, RZ, PT ;  /* 0x000000ff0400720c */ /* 0x000fda0003f05270 */
[----:B------:R-:W-:Y:S05]  /*10e0*/  @!P0 EXIT ;  /* 0x000000000000894d */ /* 0x000fea0003800000 */
[----:B------:R-:W0:Y:S01]  /*10f0*/  LDC R8, c[0x0][0x39c] ;  /* 0x0000e700ff087b82 */ /* 0x000e220000000800 */
[----:B------:R-:W-:Y:S02]  /*1100*/  UIADD3 UR5, UPT, UPT, UR4, -0x1, URZ ;  /* 0xffffffff04057890 */ /* 0x000fe4000fffe0ff */
[C-C-:B------:R-:W-:Y:S01]  /*1110*/  IMAD R7, R5.reuse, UR4, R0.reuse ;  /* 0x0000000405077c24 */ /* 0x140fe2000f8e0200 */
[----:B------:R-:W-:Y:S01]  /*1120*/  ISETP.NE.AND P0, PT, R6, RZ, PT ;  /* 0x000000ff0600720c */ /* 0x000fe20003f05270 */
[----:B------:R-:W1:Y:S02]  /*1130*/  LDCU UR8, c[0x0][0x39c] ;  /* 0x00007380ff0877ac */ /* 0x000e640008000800 */
[----:B------:R-:W-:Y:S01]  /*1140*/  IMAD R9, R5, UR5, R0 ;  /* 0x0000000505097c24 */ /* 0x000fe2000f8e0200 */
[----:B------:R-:W2:Y:S01]  /*1150*/  LDC.64 R2, c[0x0][0x380] ;  /* 0x0000e000ff027b82 */ /* 0x000ea20000000a00 */
[----:B------:R-:W-:Y:S01]  /*1160*/  IMAD.MOV R0, RZ, RZ, -R4 ;  /* 0x000000ffff007224 */ /* 0x000fe200078e0a04 */
[----:B------:R-:W4:Y:S07]  /*1170*/  LDCU.64 UR10, c[0x0][0x388] ;  /* 0x00007100ff0a77ac */ /* 0x000f2e0008000a00 */
.L_x_19:
[----:B------:R-:W-:Y:S04]  /*1180*/  BSSY.RECONVERGENT B0, `(.L_x_16) ;  /* 0x000002d000007945 */ /* 0x000fe80003800200 */
[----:B0-----:R-:W-:Y:S05]  /*1190*/  @!P0 BRA `(.L_x_17) ;  /* 0x0000000000988947 */ /* 0x001fea0003800000 */
[----:B0-----:R-:W-:Y:S02]  /*11a0*/  IABS R6, R8 ;  /* 0x0000000800067213 */ /* 0x001fe40000000000 */
[----:B------:R-:W-:Y:S02]  /*11b0*/  IABS R12, R11 ;  /* 0x0000000b000c7213 */ /* 0x000fe40000000000 */
[----:B------:R-:W0:Y:S01]  /*11c0*/  I2F.RP R10, R6 ;  /* 0x00000006000a7306 */ /* 0x000e220000209400 */
        /* <DEDUP_REMOVED lines=20> */
[----:B------:R-:W-:-:S13]  /*1310*/  ISETP.NE.AND P1, PT, R4, RZ, PT ;  /* 0x000000ff0400720c */ /* 0x000fda0003f25270 */
[----:B----4-:R-:W-:Y:S01]  /*1320*/  @P1 MOV R5, UR11 ;  /* 0x0000000b00051c02 */ /* 0x010fe20008000f00 */
[----:B------:R-:W-:-:S04]  /*1330*/  @P1 IMAD.U32 R4, RZ, RZ, UR10 ;  /* 0x0000000aff041e24 */ /* 0x000fc8000f8e00ff */
[----:B------:R-:W-:-:S05]  /*1340*/  @P1 IMAD.WIDE R12, R9, 0x4, R4 ;  /* 0x00000004090c1825 */ /* 0x000fca00078e0204 */
[----:B------:R-:W4:Y:S04]  /*1350*/  @P1 LDG.E R6, desc[UR6][R12.64] ;  /* 0x000000060c061981 */ /* 0x000f28000c1e1900 */
[----:B---3--:R-:W4:Y:S01]  /*1360*/  @P1 LDG.E R15, desc[UR6][R12.64+0x4] ;  /* 0x000004060c0f1981 */ /* 0x008f22000c1e1900 */
[----:B------:R-:W-:Y:S01]  /*1370*/  @!P1 MOV R5, UR11 ;  /* 0x0000000b00059c02 */ /* 0x000fe20008000f00 */
[----:B------:R-:W-:Y:S01]  /*1380*/  @!P1 IMAD.U32 R4, RZ, RZ, UR10 ;  /* 0x0000000aff049e24 */ /* 0x000fe2000f8e00ff */
[----:B----4-:R-:W-:-:S03]  /*1390*/  @P1 FMNMX R6, R6, R15, PT ;  /* 0x0000000f06061209 */ /* 0x010fc60003800000 */
[----:B------:R-:W-:-:S03]  /*13a0*/  @!P1 IMAD.WIDE R14, R9, 0x4, R4 ;  /* 0x00000004090e9825 */ /* 0x000fc600078e0204 */
[----:B------:R-:W0:Y:S02]  /*13b0*/  @P1 F2I.TRUNC.NTZ R6, R6 ;  /* 0x0000000600061305 */ /* 0x000e24000020f100 */
[----:B0-----:R-:W-:-:S06]  /*13c0*/  @P1 I2FP.F32.S32 R10, R6 ;  /* 0x00000006000a1245 */ /* 0x001fcc0000201400 */
[----:B------:R0:W5:Y:S01]  /*13d0*/  @!P1 LDG.E R10, desc[UR6][R14.64] ;  /* 0x000000060e0a9981 */ /* 0x000162000c1e1900 */
[----:B------:R-:W-:Y:S01]  /*13e0*/  IMAD.MOV.U32 R16, RZ, RZ, -0x1 ;  /* 0xffffffffff107424 */ /* 0x000fe200078e00ff */
[----:B------:R-:W-:Y:S06]  /*13f0*/  BRA `(.L_x_18) ;  /* 0x0000000000147947 */ /* 0x000fec0003800000 */
.L_x_17:
[----:B----4-:R-:W-:Y:S01]  /*1400*/  MOV R4, UR10 ;  /* 0x0000000a00047c02 */ /* 0x010fe20008000f00 */
[----:B------:R-:W-:-:S04]  /*1410*/  IMAD.U32 R5, RZ, RZ, UR11 ;  /* 0x0000000bff057e24 */ /* 0x000fc8000f8e00ff */
[----:B------:R-:W-:-:S05]  /*1420*/  IMAD.WIDE R12, R9, 0x4, R4 ;  /* 0x00000004090c7825 */ /* 0x000fca00078e0204 */
[----:B------:R4:W5:Y:S01]  /*1430*/  LDG.E R10, desc[UR6][R12.64] ;  /* 0x000000060c0a7981 */ /* 0x000962000c1e1900 */
[----:B------:R-:W-:-:S07]  /*1440*/  HFMA2 R16, -RZ, RZ, 0, 5.9604644775390625e-08 ;  /* 0x00000001ff107431 */ /* 0x000fce00000001ff */
.L_x_18:
[----:B-1----:R-:W-:Y:S05]  /*1450*/  BSYNC.RECONVERGENT B0 ;  /* 0x0000000000007941 */ /* 0x002fea0003800200 */
.L_x_16:
[----:B----4-:R-:W-:-:S04]  /*1460*/  IMAD.IADD R13, R16, 0x1, R9 ;  /* 0x00000001100d7824 */ /* 0x010fc800078e0209 */
[----:B------:R-:W-:-:S06]  /*1470*/  IMAD.WIDE R12, R13, 0x4, R4 ;  /* 0x000000040d0c7825 */ /* 0x000fcc00078e0204 */
[----:B------:R-:W4:Y:S01]  /*1480*/  LDG.E R13, desc[UR6][R12.64] ;  /* 0x000000060c0d7981 */ /* 0x000f22000c1e1900 */
[----:B0-23--:R-:W-:-:S06]  /*1490*/  IMAD.WIDE R14, R7, 0x4, R2 ;  /* 0x00000004070e7825 */ /* 0x00dfcc00078e0202 */
[----:B------:R-:W2:Y:S01]  /*14a0*/  LDG.E R14, desc[UR6][R14.64] ;  /* 0x000000060e0e7981 */ /* 0x000ea2000c1e1900 */
[----:B------:R-:W-:Y:S01]  /*14b0*/  IADD3 R0, PT, PT, R0, 0x1, RZ ;  /* 0x0000000100007810 */ /* 0x000fe20007ffe0ff */
[----:B------:R-:W-:Y:S01]  /*14c0*/  IMAD.WIDE R4, R7, 0x4, R4 ;  /* 0x0000000407047825 */ /* 0x000fe200078e0204 */
[----:B------:R-:W-:Y:S02]  /*14d0*/  IADD3 R9, PT, PT, R9, UR8, RZ ;  /* 0x0000000809097c10 */ /* 0x000fe4000fffe0ff */
[----:B------:R-:W-:Y:S01]  /*14e0*/  ISETP.NE.AND P1, PT, R0, RZ, PT ;  /* 0x000000ff0000720c */ /* 0x000fe20003f25270 */
[----:B------:R-:W-:Y:S01]  /*14f0*/  VIADD R7, R7, UR8 ;  /* 0x0000000807077c36 */ /* 0x000fe20008000000 */
[----:B----45:R-:W-:-:S06]  /*1500*/  FMNMX R10, R13, R10, PT ;  /* 0x0000000a0d0a7209 */ /* 0x030fcc0003800000 */
[----:B------:R-:W0:Y:S02]  /*1510*/  F2I.TRUNC.NTZ R10, R10 ;  /* 0x0000000a000a7305 */ /* 0x000e24000020f100 */
[----:B0-----:R-:W-:-:S05]  /*1520*/  I2FP.F32.S32 R17, R10 ;  /* 0x0000000a00117245 */ /* 0x001fca0000201400 */
[----:B--2---:R-:W-:-:S05]  /*1530*/  FADD R17, R14, R17 ;  /* 0x000000110e117221 */ /* 0x004fca0000000000 */
[----:B------:R0:W-:Y:S01]  /*1540*/  STG.E desc[UR6][R4.64], R17 ;  /* 0x0000001104007986 */ /* 0x0001e2000c101906 */
[----:B------:R-:W-:Y:S06]  /*1550*/  BAR.SYNC.DEFER_BLOCKING 0x0 ;  /* 0x0000000000007b1d */ /* 0x000fec0000010000 */
[----:B------:R-:W-:Y:S05]  /*1560*/  @P1 BRA `(.L_x_19) ;  /* 0xfffffffc00041947 */ /* 0x000fea000383ffff */
[----:B------:R-:W-:Y:S05]  /*1570*/  EXIT ;  /* 0x000000000000794d */ /* 0x000fea0003800000 */
.L_x_20:
        /* <DEDUP_REMOVED lines=16> */
.L_x_31:


//--------------------- .text.findMinInThreadBlock --------------------------
	.section	.text.findMinInThreadBlock,"ax",@progbits
	.align	128
        .global         findMinInThreadBlock
        .type           findMinInThreadBlock,@function
        .size           findMinInThreadBlock,(.L_x_32 - findMinInThreadBlock)
        .other          findMinInThreadBlock,@"STO_CUDA_ENTRY STV_DEFAULT"
findMinInThreadBlock:
.text.findMinInThreadBlock:
[----:B------:R-:W-:Y:S01]  /*0000*/  LDC R1, c[0x0][0x37c] ;  /* 0x0000df00ff017b82 */ /* 0x000fe20000000800 */
[----:B------:R-:W0:Y:S01]  /*0010*/  S2R R9, SR_TID.X ;  /* 0x0000000000097919 */ /* 0x000e220000002100 */
[----:B------:R-:W0:Y:S01]  /*0020*/  LDCU UR7, c[0x0][0x360] ;  /* 0x00006c00ff0777ac */ /* 0x000e220008000800 */
[----:B------:R-:W-:Y:S01]  /*0030*/  IMAD.MOV.U32 R0, RZ, RZ, 0x7f7fffff ;  /* 0x7f7fffffff007424 */ /* 0x000fe200078e00ff */
[----:B------:R-:W0:Y:S01]  /*0040*/  S2R R6, SR_CTAID.X ;  /* 0x0000000000067919 */ /* 0x000e220000002500 */
[----:B------:R-:W1:Y:S01]  /*0050*/  LDCU UR4, c[0x0][0x390] ;  /* 0x00007200ff0477ac */ /* 0x000e620008000800 */
[----:B------:R-:W2:Y:S01]  /*0060*/  LDCU.64 UR8, c[0x0][0x358] ;  /* 0x00006b00ff0877ac */ /* 0x000ea20008000a00 */
[----:B0-----:R-:W-:-:S05]  /*0070*/  IMAD R5, R6, UR7, R9 ;  /* 0x0000000706057c24 */ /* 0x001fca000f8e0209 */
[----:B-1----:R-:W-:-:S13]  /*0080*/  ISETP.GE.AND P0, PT, R5, UR4, PT ;  /* 0x0000000405007c0c */ /* 0x002fda000bf06270 */
[----:B------:R-:W0:Y:S02]  /*0090*/  @!P0 LDC.64 R2, c[0x0][0x380] ;  /* 0x0000e000ff028b82 */ /* 0x000e240000000a00 */
[----:B0-----:R-:W-:-:S05]  /*00a0*/  @!P0 IMAD.WIDE R2, R5, 0x4, R2 ;  /* 0x0000000405028825 */ /* 0x001fca00078e0202 */
[----:B--2---:R-:W2:Y:S01]  /*00b0*/  @!P0 LDG.E R0, desc[UR8][R2.64] ;  /* 0x0000000802008981 */ /* 0x004ea2000c1e1900 */
[----:B------:R-:W0:Y:S01]  /*00c0*/  S2UR UR6, SR_CgaCtaId ;  /* 0x00000000000679c3 */ /* 0x000e220000008800 */
[----:B------:R-:W-:Y:S01]  /*00d0*/  UMOV UR4, 0x400 ;  /* 0x0000040000047882 */ /* 0x000fe20000000000 */
[----:B------:R-:W-:Y:S01]  /*00e0*/  IMAD.MOV.U32 R4, RZ, RZ, -0x1 ;  /* 0xffffffffff047424 */ /* 0x000fe200078e00ff */
[----:B------:R-:W-:Y:S01]  /*00f0*/  UIADD3 UR5, UPT, UPT, UR4, 0x1000, URZ ;  /* 0x0000100004057890 */ /* 0x000fe2000fffe0ff */
[----:B------:R-:W-:Y:S01]  /*0100*/  @!P0 IMAD.MOV.U32 R4, RZ, RZ, R5 ;  /* 0x000000ffff048224 */ /* 0x000fe200078e0005 */
[----:B------:R-:W-:Y:S02]  /*0110*/  UISETP.GE.U32.AND UP0, UPT, UR7, 0x2, UPT ;  /* 0x000000020700788c */ /* 0x000fe4000bf06070 */
[----:B0-----:R-:W-:Y:S02]  /*0120*/  ULEA UR4, UR6, UR4, 0x18 ;  /* 0x0000000406047291 */ /* 0x001fe4000f8ec0ff */
[----:B------:R-:W-:-:S04]  /*0130*/  ULEA UR5, UR6, UR5, 0x18 ;  /* 0x0000000506057291 */ /* 0x000fc8000f8ec0ff */
[C---:B------:R-:W-:Y:S02]  /*0140*/  LEA R5, R9.reuse, UR4, 0x2 ;  /* 0x0000000409057c11 */ /* 0x040fe4000f8e10ff */
[----:B------:R-:W-:-:S03]  /*0150*/  LEA R7, R9, UR5, 0x2 ;  /* 0x0000000509077c11 */ /* 0x000fc6000f8e10ff */
[----:B--2---:R0:W-:Y:S04]  /*0160*/  STS [R5], R0 ;  /* 0x0000000005007388 */ /* 0x0041e80000000800 */
[----:B------:R0:W-:Y:S01]  /*0170*/  STS [R7], R4 ;  /* 0x0000000407007388 */ /* 0x0001e20000000800 */
[----:B------:R-:W-:Y:S06]  /*0180*/  BAR.SYNC.DEFER_BLOCKING 0x0 ;  /* 0x0000000000007b1d */ /* 0x000fec0000010000 */
[----:B------:R-:W-:Y:S05]  /*0190*/  BRA.U !UP0, `(.L_x_21) ;  /* 0x0000000108507547 */ /* 0x000fea000b800000 */
[----:B0-----:R-:W-:-:S07]  /*01a0*/  IMAD.U32 R0, RZ, RZ, UR7 ;  /* 0x00000007ff007e24 */ /* 0x001fce000f8e00ff */
.L_x_24:
[----:B------:R-:W-:Y:S01]  /*01b0*/  MOV R8, R0 ;  /* 0x0000000000087202 */ /* 0x000fe20000000f00 */
[----:B------:R-:W-:Y:S01]  /*01c0*/  BSSY.RECONVERGENT B0, `(.L_x_22) ;  /* 0x000000e000007945 */ /* 0x000fe20003800200 */
[----:B------:R-:W-:-:S05]  /*01d0*/  SHF.R.U32.HI R0, RZ, 0x1, R0 ;  /* 0x00000001ff007819 */ /* 0x000fca0000011600 */
[----:B------:R-:W-:-:S05]  /*01e0*/  IMAD.IADD R2, R0, 0x1, R9 ;  /* 0x0000000100027824 */ /* 0x000fca00078e0209 */
[----:B------:R-:W-:-:S04]  /*01f0*/  ISETP.GE.U32.AND P0, PT, R2, UR7, PT ;  /* 0x0000000702007c0c */ /* 0x000fc8000bf06070 */
[----:B------:R-:W-:-:S13]  /*0200*/  ISETP.GE.U32.OR P0, PT, R9, R0, P0 ;  /* 0x000000000900720c */ /* 0x000fda0000706470 */
[----:B0-----:R-:W-:Y:S05]  /*0210*/  @P0 BRA `(.L_x_23) ;  /* 0x0000000000200947 */ /* 0x001fea0003800000 */
[----:B------:R-:W-:Y:S01]  /*0220*/  IMAD R2, R0, 0x4, R5 ;  /* 0x0000000400027824 */ /* 0x000fe200078e0205 */
[----:B------:R-:W-:Y:S05]  /*0230*/  LDS R3, [R5] ;  /* 0x0000000005037984 */ /* 0x000fea0000000800 */
[----:B------:R-:W0:Y:S02]  /*0240*/  LDS R2, [R2] ;  /* 0x0000000002027984 */ /* 0x000e240000000800 */
[----:B0-----:R-:W-:-:S13]  /*0250*/  FSETP.GEU.AND P0, PT, R2, R3, PT ;  /* 0x000000030200720b */ /* 0x001fda0003f0e000 */
[----:B------:R-:W-:Y:S01]  /*0260*/  @!P0 LEA R3, R0, R7, 0x2 ;  /* 0x0000000700038211 */ /* 0x000fe200078e10ff */
[----:B------:R-:W-:Y:S04]  /*0270*/  @!P0 STS [R5], R2 ;  /* 0x0000000205008388 */ /* 0x000fe80000000800 */
[----:B------:R-:W0:Y:S04]  /*0280*/  @!P0 LDS R4, [R3] ;  /* 0x0000000003048984 */ /* 0x000e280000000800 */
[----:B0-----:R0:W-:Y:S02]  /*0290*/  @!P0 STS [R7], R4 ;  /* 0x0000000407008388 */ /* 0x0011e40000000800 */
.L_x_23:
[----:B------:R-:W-:Y:S05]  /*02a0*/  BSYNC.RECONVERGENT B0 ;  /* 0x0000000000007941 */ /* 0x000fea0003800200 */
.L_x_22:
[----:B------:R-:W-:Y:S01]  /*02b0*/  BAR.SYNC.DEFER_BLOCKING 0x0 ;  /* 0x0000000000007b1d */ /* 0x000fe20000010000 */
[----:B------:R-:W-:-:S13]  /*02c0*/  ISETP.GT.U32.AND P0, PT, R8, 0x3, PT ;  /* 0x000000030800780c */ /* 0x000fda0003f04070 */
[----:B------:R-:W-:Y:S05]  /*02d0*/  @P0 BRA `(.L_x_24) ;  /* 0xfffffffc00b40947 */ /* 0x000fea000383ffff */
.L_x_21:
[----:B------:R-:W-:-:S13]  /*02e0*/  ISETP.NE.AND P0, PT, R9, RZ, PT ;  /* 0x000000ff0900720c */ /* 0x000fda0003f05270 */
[----:B------:R-:W-:Y:S05]  /*02f0*/  @P0 EXIT ;  /* 0x000000000000094d */ /* 0x000fea0003800000 */
[----:B------:R-:W1:Y:S01]  /*0300*/  S2UR UR5, SR_CgaCtaId ;  /* 0x00000000000579c3 */ /* 0x000e620000008800 */
[----:B------:R-:W-:-:S07]  /*0310*/  UMOV UR4, 0x400 ;  /* 0x0000040000047882 */ /* 0x000fce0000000000 */
[----:B------:R-:W2:Y:S01]  /*0320*/  LDC.64 R2, c[0x0][0x388] ;  /* 0x0000e200ff027b82 */ /* 0x000ea20000000a00 */
[----:B-1----:R-:W-:Y:S01]  /*0330*/  ULEA UR4, UR5, UR4, 0x18 ;  /* 0x0000000405047291 */ /* 0x002fe2000f8ec0ff */
[----:B--2---:R-:W-:-:S08]  /*0340*/  IMAD.WIDE.U32 R2, R6, 0x4, R2 ;  /* 0x0000000406027825 */ /* 0x004fd000078e0002 */
[----:B0-----:R-:W0:Y:S04]  /*0350*/  LDS R5, [UR4+0x1000] ;  /* 0x00100004ff057984 */ /* 0x001e280008000800 */
[----:B0-----:R-:W-:Y:S01]  /*0360*/  STG.E desc[UR8][R2.64], R5 ;  /* 0x0000000502007986 */ /* 0x001fe2000c101908 */
[----:B------:R-:W-:Y:S05]  /*0370*/  EXIT ;  /* 0x000000000000794d */ /* 0x000fea0003800000 */
.L_x_25:
        /* <DEDUP_REMOVED lines=16> */
.L_x_32:


//--------------------- .text.EnergyMapBackward   --------------------------
	.section	.text.EnergyMapBackward,"ax",@progbits
	.align	128
        .global         EnergyMapBackward
        .type           EnergyMapBackward,@function
        .size           EnergyMapBackward,(.L_x_33 - EnergyMapBackward)
        .other          EnergyMapBackward,@"STO_CUDA_ENTRY STV_DEFAULT"
EnergyMapBackward:
.text.EnergyMapBackward:
[----:B------:R-:W-:Y:S01]  /*0000*/  LDC R1, c[0x0][0x37c] ;  /* 0x0000df00ff017b82 */ /* 0x000fe20000000800 */
[----:B------:R-:W0:Y:S01]  /*0010*/  S2R R7, SR_TID.Y ;  /* 0x0000000000077919 */ /* 0x000e220000002200 */
[----:B------:R-:W1:Y:S01]  /*0020*/  LDCU UR4, c[0x0][0x360] ;  /* 0x00006c00ff0477ac */ /* 0x000e620008000800 */
[----:B------:R-:W0:Y:S01]  /*0030*/  S2R R2, SR_CTAID.Y ;  /* 0x0000000000027919 */ /* 0x000e220000002600 */
[----:B------:R-:W0:Y:S01]  /*0040*/  LDCU UR5, c[0x0][0x364] ;  /* 0x00006c80ff0577ac */ /* 0x000e220008000800 */
[----:B------:R-:W1:Y:S01]  /*0050*/  S2R R0, SR_TID.X ;  /* 0x0000000000007919 */ /* 0x000e620000002100 */
[----:B------:R-:W2:Y:S01]  /*0060*/  LDCU.64 UR6, c[0x0][0x398] ;  /* 0x00007300ff0677ac */ /* 0x000ea20008000a00 */
[----:B------:R-:W1:Y:S01]  /*0070*/  S2R R3, SR_CTAID.X ;  /* 0x0000000000037919 */ /* 0x000e620000002500 */
[----:B0-----:R-:W-:-:S05]  /*0080*/  IMAD R7, R2, UR5, R7 ;  /* 0x0000000502077c24 */ /* 0x001fca000f8e0207 */
[----:B--2---:R-:W-:Y:S01]  /*0090*/  ISETP.GE.AND P0, PT, R7, UR7, PT ;  /* 0x0000000707007c0c */ /* 0x004fe2000bf06270 */
[----:B-1----:R-:W-:-:S05]  /*00a0*/  IMAD R0, R3, UR4, R0 ;  /* 0x0000000403007c24 */ /* 0x002fca000f8e0200 */
[----:B------:R-:W-:-:S13]  /*00b0*/  ISETP.GE.OR P0, PT, R0, UR6, P0 ;  /* 0x0000000600007c0c */ /* 0x000fda0008706670 */
[----:B------:R-:W-:Y:S05]  /*00c0*/  @P0 EXIT ;  /* 0x000000000000094d */ /* 0x000fea0003800000 */
[----:B------:R-:W0:Y:S01]  /*00d0*/  LDC.64 R2, c[0x0][0x380] ;  /* 0x0000e000ff027b82 */ /* 0x000e220000000a00 */
[----:B------:R-:W1:Y:S01]  /*00e0*/  LDCU.64 UR4, c[0x0][0x358] ;  /* 0x00006b00ff0477ac */ /* 0x000e620008000a00 */
[----:B------:R-:W-:-:S06]  /*00f0*/  IMAD R9, R7, UR6, R0 ;  /* 0x0000000607097c24 */ /* 0x000fcc000f8e0200 */
[----:B------:R-:W2:Y:S08]  /*0100*/  LDC.64 R4, c[0x0][0x388] ;  /* 0x0000e200ff047b82 */ /* 0x000eb00000000a00 */
[----:B------:R-:W3:Y:S01]  /*0110*/  LDC.64 R6, c[0x0][0x390] ;  /* 0x0000e400ff067b82 */ /* 0x000ee20000000a00 */
[----:B0-----:R-:W-:-:S06]  /*0120*/  IMAD.WIDE R2, R9, 0x4, R2 ;  /* 0x0000000409027825 */ /* 0x001fcc00078e0202 */
[----:B-1----:R-:W4:Y:S01]  /*0130*/  LDG.E R2, desc[UR4][R2.64] ;  /* 0x0000000402027981 */ /* 0x002f22000c1e1900 */
[----:B--2---:R-:W-:-:S06]  /*0140*/  IMAD.WIDE R4, R9, 0x4, R4 ;  /* 0x0000000409047825 */ /* 0x004fcc00078e0204 */
[----:B------:R-:W4:Y:S01]  /*0150*/  LDG.E R5, desc[UR4][R4.64] ;  /* 0x0000000404057981 */ /* 0x000f22000c1e1900 */
[----:B---3--:R-:W-:-:S04]  /*0160*/  IMAD.WIDE R6, R9, 0x4, R6 ;  /* 0x0000000409067825 */ /* 0x008fc800078e0206 */
[----:B----4-:R-:W-:-:S05]  /*0170*/  FADD R9, R2, R5 ;  /* 0x0000000502097221 */ /* 0x010fca0000000000 */
[----:B------:R-:W-:Y:S01]  /*0180*/  STG.E desc[UR4][R6.64], R9 ;  /* 0x0000000906007986 */ /* 0x000fe2000c101904 */
[----:B------:R-:W-:Y:S05]  /*0190*/  EXIT ;  /* 0x000000000000794d */ /* 0x000fea0003800000 */
.L_x_26:
        /* <DEDUP_REMOVED lines=14> */
.L_x_33:


//--------------------- .text.SobelVertical       --------------------------
	.section	.text.SobelVertical,"ax",@progbits
	.align	128
        .global         SobelVertical
        .type           SobelVertical,@function
        .size           SobelVertical,(.L_x_34 - SobelVertical)
        .other          SobelVertical,@"STO_CUDA_ENTRY STV_DEFAULT"
SobelVertical:
.text.SobelVertical:
        /* <DEDUP_REMOVED lines=13> */
[----:B------:R-:W0:Y:S01]  /*00d0*/  LDCU.64 UR8, c[0x0][0x380] ;  /* 0x00007000ff0877ac */ /* 0x000e220008000a00 */
[C---:B------:R-:W-:Y:S01]  /*00e0*/  IMAD R0, R5.reuse, UR6, RZ ;  /* 0x0000000605007c24 */ /* 0x040fe2000f8e02ff */
[----:B------:R-:W-:Y:S01]  /*00f0*/  SHF.R.S32.HI R11, RZ, 0x1f, R3 ;  /* 0x0000001fff0b7819 */ /* 0x000fe20000011403 */
[C---:B------:R-:W-:Y:S01]  /*0100*/  VIADD R7, R5.reuse, UR6 ;  /* 0x0000000605077c36 */ /* 0x040fe20008000000 */
[----:B------:R-:W1:Y:S01]  /*0110*/  LDCU.64 UR4, c[0x0][0x358] ;  /* 0x00006b00ff0477ac */ /* 0x000e620008000a00 */
[--C-:B------:R-:W-:Y:S02]  /*0120*/  IMAD R4, R5, 0x2, R0.reuse ;  /* 0x0000000205047824 */ /* 0x100fe400078e0200 */
[----:B------:R-:W-:Y:S02]  /*0130*/  IMAD R7, R7, 0x2, R0 ;  /* 0x0000000207077824 */ /* 0x000fe400078e0200 */
[--C-:B------:R-:W-:Y:S01]  /*0140*/  IMAD.IADD R5, R3, 0x1, R4.reuse ;  /* 0x0000000103057824 */ /* 0x100fe200078e0204 */
[----:B------:R-:W-:Y:S01]  /*0150*/  SHF.R.S32.HI R2, RZ, 0x1f, R4 ;  /* 0x0000001fff027819 */ /* 0x000fe20000011404 */
[----:B------:R-:W-:-:S04]  /*0160*/  VIADD R10, R7, 0x4 ;  /* 0x00000004070a7836 */ /* 0x000fc80000000000 */
[--C-:B------:R-:W-:Y:S01]  /*0170*/  IMAD.IADD R9, R3, 0x1, R10.reuse ;  /* 0x0000000103097824 */ /* 0x100fe200078e020a */
[----:B------:R-:W-:Y:S02]  /*0180*/  SHF.R.S32.HI R12, RZ, 0x1f, R10 ;  /* 0x0000001fff0c7819 */ /* 0x000fe4000001140a */
[----:B0-----:R-:W-:Y:S02]  /*0190*/  IADD3 R6, P0, PT, R5, UR8, RZ ;  /* 0x0000000805067c10 */ /* 0x001fe4000ff1e0ff */
[C---:B------:R-:W-:Y:S02]  /*01a0*/  IADD3 R8, P3, PT, R9.reuse, UR8, RZ ;  /* 0x0000000809087c10 */ /* 0x040fe4000ff7e0ff */
[----:B------:R-:W-:Y:S02]  /*01b0*/  IADD3 R4, P1, P2, R4, UR8, R3 ;  /* 0x0000000804047c10 */ /* 0x000fe4000fa3e003 */
[----:B------:R-:W-:Y:S02]  /*01c0*/  LEA.HI.X.SX32 R9, R9, UR9, 0x1, P3 ;  /* 0x0000000909097c11 */ /* 0x000fe400098f0eff */
[----:B------:R-:W-:-:S02]  /*01d0*/  LEA.HI.X.SX32 R7, R5, UR9, 0x1, P0 ;  /* 0x0000000905077c11 */ /* 0x000fc400080f0eff */
[----:B------:R-:W-:Y:S02]  /*01e0*/  IADD3 R10, P4, P5, R10, UR8, R3 ;  /* 0x000000080a0a7c10 */ /* 0x000fe4000fd9e003 */
[--C-:B------:R-:W-:Y:S01]  /*01f0*/  IADD3.X R5, PT, PT, R2, UR9, R11.reuse, P1, P2 ;  /* 0x0000000902057c10 */ /* 0x100fe20008fe440b */
[----:B-1----:R-:W2:Y:S01]  /*0200*/  LDG.E.U8 R6, desc[UR4][R6.64] ;  /* 0x0000000406067981 */ /* 0x002ea2000c1e1100 */
[----:B------:R-:W-:Y:S02]  /*0210*/  IADD3.X R11, PT, PT, R12, UR9, R11, P4, P5 ;  /* 0x000000090c0b7c10 */ /* 0x000fe4000a7ea40b */
[----:B------:R-:W0:Y:S01]  /*0220*/  LDC.64 R12, c[0x0][0x388] ;  /* 0x0000e200ff0c7b82 */ /* 0x000e220000000a00 */
[----:B------:R-:W2:Y:S04]  /*0230*/  LDG.E.U8 R9, desc[UR4][R8.64] ;  /* 0x0000000408097981 */ /* 0x000ea8000c1e1100 */
[----:B------:R-:W3:Y:S04]  /*0240*/  LDG.E.U8 R10, desc[UR4][R10.64+0x1] ;  /* 0x000001040a0a7981 */ /* 0x000ee8000c1e1100 */
[----:B------:R-:W4:Y:S01]  /*0250*/  LDG.E.U8 R4, desc[UR4][R4.64+0x1] ;  /* 0x0000010404047981 */ /* 0x000f22000c1e1100 */
[----:B------:R-:W-:-:S02]  /*0260*/  IMAD.IADD R3, R3, 0x1, R0 ;  /* 0x0000000103037824 */ /* 0x000fc400078e0200 */
[--C-:B--2---:R-:W-:Y:S02]  /*0270*/  IMAD.IADD R15, R6, 0x1, R9.reuse ;  /* 0x00000001060f7824 */ /* 0x104fe400078e0209 */
[----:B---3--:R-:W-:-:S03]  /*0280*/  IMAD.IADD R2, R10, 0x1, -R9 ;  /* 0x000000010a027824 */ /* 0x008fc600078e0a09 */
[----:B----4-:R-:W-:-:S05]  /*0290*/  IADD3 R15, PT, PT, -R15, R4, R10 ;  /* 0x000000040f0f7210 */ /* 0x010fca0007ffe10a */
[----:B------:R-:W-:-:S05]  /*02a0*/  IMAD R2, R2, 0x2, R15 ;  /* 0x0000000202027824 */ /* 0x000fca00078e020f */
[----:B------:R-:W-:Y:S01]  /*02b0*/  I2FP.F32.S32 R0, R2 ;  /* 0x0000000200007245 */ /* 0x000fe20000201400 */
[----:B0-----:R-:W-:-:S04]  /*02c0*/  IMAD.WIDE R2, R3, 0x4, R12 ;  /* 0x0000000403027825 */ /* 0x001fc800078e020c */
[----:B------:R-:W-:-:S05]  /*02d0*/  FADD R7, |R0|, -RZ ;  /* 0x800000ff00077221 */ /* 0x000fca0000000200 */
[----:B------:R-:W-:Y:S01]  /*02e0*/  STG.E desc[UR4][R2.64], R7 ;  /* 0x0000000702007986 */ /* 0x000fe2000c101904 */
[----:B------:R-:W-:Y:S05]  /*02f0*/  EXIT ;  /* 0x000000000000794d */ /* 0x000fea0003800000 */
.L_x_27:
        /* <DEDUP_REMOVED lines=16> */
.L_x_34:


//--------------------- .text.SobelHorizontal     --------------------------
	.section	.text.SobelHorizontal,"ax",@progbits
	.align	128
        .global         SobelHorizontal
        .type           SobelHorizontal,@function
        .size           SobelHorizontal,(.L_x_35 - SobelHorizontal)
        .other          SobelHorizontal,@"STO_CUDA_ENTRY STV_DEFAULT"
SobelHorizontal:
.text.SobelHorizontal:
        /* <DEDUP_REMOVED lines=21> */
[----:B------:R-:W-:-:S02]  /*0150*/  SHF.R.S32.HI R2, RZ, 0x1f, R4 ;  /* 0x0000001fff027819 */ /* 0x000fc40000011404 */
[----:B------:R-:W-:Y:S02]  /*0160*/  IADD3 R6, PT, PT, R7, 0x4, RZ ;  /* 0x0000000407067810 */ /* 0x000fe40007ffe0ff */
[----:B0-----:R-:W-:Y:S02]  /*0170*/  IADD3 R4, P1, P2, R4, UR8, R3 ;  /* 0x0000000804047c10 */ /* 0x001fe4000fa3e003 */
[----:B------:R-:W-:Y:S02]  /*0180*/  IADD3 R8, P0, PT, R9, UR8, RZ ;  /* 0x0000000809087c10 */ /* 0x000fe4000ff1e0ff */
[----:B------:R-:W-:Y:S01]  /*0190*/  IADD3.X R5, PT, PT, R2, UR9, R15, P1, P2 ;  /* 0x0000000902057c10 */ /* 0x000fe20008fe440f */
[----:B------:R-:W-:Y:S01]  /*01a0*/  IMAD.IADD R2, R3, 0x1, R6 ;  /* 0x0000000103027824 */ /* 0x000fe200078e0206 */
[----:B------:R-:W-:-:S03]  /*01b0*/  LEA.HI.X.SX32 R9, R9, UR9, 0x1, P0 ;  /* 0x0000000909097c11 */ /* 0x000fc600080f0eff */
[----:B-1----:R-:W2:Y:S01]  /*01c0*/  LDG.E.U8 R13, desc[UR4][R4.64+0x2] ;  /* 0x00000204040d7981 */ /* 0x002ea2000c1e1100 */
[----:B------:R-:W-:-:S03]  /*01d0*/  IADD3 R10, P0, PT, R2, UR8, RZ ;  /* 0x00000008020a7c10 */ /* 0x000fc6000ff1e0ff */
[----:B------:R-:W2:Y:S01]  /*01e0*/  LDG.E.U8 R8, desc[UR4][R8.64] ;  /* 0x0000000408087981 */ /* 0x000ea2000c1e1100 */
[----:B------:R-:W-:Y:S02]  /*01f0*/  SHF.R.S32.HI R12, RZ, 0x1f, R6 ;  /* 0x0000001fff0c7819 */ /* 0x000fe40000011406 */
[----:B------:R-:W-:Y:S02]  /*0200*/  LEA.HI.X.SX32 R11, R2, UR9, 0x1, P0 ;  /* 0x00000009020b7c11 */ /* 0x000fe400080f0eff */
[----:B------:R-:W-:Y:S01]  /*0210*/  IADD3 R6, P1, P2, R6, UR8, R3 ;  /* 0x0000000806067c10 */ /* 0x000fe2000fa3e003 */
[----:B------:R-:W3:Y:S03]  /*0220*/  LDG.E.U8 R2, desc[UR4][R4.64+0x1] ;  /* 0x0000010404027981 */ /* 0x000ee6000c1e1100 */
[----:B------:R-:W-:Y:S01]  /*0230*/  IADD3.X R7, PT, PT, R12, UR9, R15, P1, P2 ;  /* 0x000000090c077c10 */ /* 0x000fe20008fe440f */
[----:B------:R-:W4:Y:S04]  /*0240*/  LDG.E.U8 R10, desc[UR4][R10.64] ;  /* 0x000000040a0a7981 */ /* 0x000f28000c1e1100 */
[----:B------:R-:W5:Y:S04]  /*0250*/  LDG.E.U8 R14, desc[UR4][R6.64+0x1] ;  /* 0x00000104060e7981 */ /* 0x000f68000c1e1100 */
[----:B------:R-:W5:Y:S01]  /*0260*/  LDG.E.U8 R15, desc[UR4][R6.64+0x2] ;  /* 0x00000204060f7981 */ /* 0x000f62000c1e1100 */
[----:B------:R-:W-:-:S02]  /*0270*/  IMAD.IADD R3, R3, 0x1, R0 ;  /* 0x0000000103037824 */ /* 0x000fc400078e0200 */
[----:B--2---:R-:W-:Y:S02]  /*0280*/  IMAD.IADD R17, R8, 0x1, R13 ;  /* 0x0000000108117824 */ /* 0x004fe400078e020d */
[----:B------:R-:W0:Y:S03]  /*0290*/  LDC.64 R12, c[0x0][0x388] ;  /* 0x0000e200ff0c7b82 */ /* 0x000e260000000a00 */
[----:B---3--:R-:W-:-:S05]  /*02a0*/  LEA R17, R2, R17, 0x1 ;  /* 0x0000001102117211 */ /* 0x008fca00078e08ff */
[----:B----4-:R-:W-:-:S04]  /*02b0*/  IMAD.IADD R17, R10, 0x1, -R17 ;  /* 0x000000010a117824 */ /* 0x010fc800078e0a11 */
[----:B-----5:R-:W-:-:S05]  /*02c0*/  IMAD R14, R14, 0x2, R17 ;  /* 0x000000020e0e7824 */ /* 0x020fca00078e0211 */
[----:B------:R-:W-:-:S04]  /*02d0*/  IADD3 R14, PT, PT, R15, R14, RZ ;  /* 0x0000000e0f0e7210 */ /* 0x000fc80007ffe0ff */
[----:B------:R-:W-:Y:S01]  /*02e0*/  I2FP.F32.S32 R14, R14 ;  /* 0x0000000e000e7245 */ /* 0x000fe20000201400 */
[----:B0-----:R-:W-:-:S04]  /*02f0*/  IMAD.WIDE R2, R3, 0x4, R12 ;  /* 0x0000000403027825 */ /* 0x001fc800078e020c */
[----:B------:R-:W-:-:S05]  /*0300*/  FADD R5, |R14|, -RZ ;  /* 0x800000ff0e057221 */ /* 0x000fca0000000200 */
[----:B------:R-:W-:Y:S01]  /*0310*/  STG.E desc[UR4][R2.64], R5 ;  /* 0x0000000502007986 */ /* 0x000fe2000c101904 */
[----:B------:R-:W-:Y:S05]  /*0320*/  EXIT ;  /* 0x000000000000794d */ /* 0x000fea0003800000 */
.L_x_28:
        /* <DEDUP_REMOVED lines=13> */
.L_x_35:


//--------------------- .text.Rgb2GrayWithPadding --------------------------
	.section	.text.Rgb2GrayWithPadding,"ax",@progbits
	.align	128
        .global         Rgb2GrayWithPadding
        .type           Rgb2GrayWithPadding,@function
        .size           Rgb2GrayWithPadding,(.L_x_36 - Rgb2GrayWithPadding)
        .other          Rgb2GrayWithPadding,@"STO_CUDA_ENTRY STV_DEFAULT"
Rgb2GrayWithPadding:
.text.Rgb2GrayWithPadding:
        /* <DEDUP_REMOVED lines=9> */
[----:B0-----:R-:W-:Y:S01]  /*0090*/  IMAD R5, R2, UR4, R5 ;  /* 0x0000000402057c24 */ /* 0x001fe2000f8e0205 */
[----:B------:R-:W-:-:S04]  /*00a0*/  UIADD3 UR4, UPT, UPT, UR8, 0x2, URZ ;  /* 0x0000000208047890 */ /* 0x000fc8000fffe0ff */
[----:B------:R-:W-:Y:S01]  /*00b0*/  ISETP.GE.AND P0, PT, R5, UR5, PT ;  /* 0x0000000505007c0c */ /* 0x000fe2000bf06270 */
[----:B-1----:R-:W-:-:S05]  /*00c0*/  IMAD R0, R3, UR6, R0 ;  /* 0x0000000603007c24 */ /* 0x002fca000f8e0200 */
[----:B------:R-:W-:-:S13]  /*00d0*/  ISETP.GE.OR P0, PT, R0, UR4, P0 ;  /* 0x0000000400007c0c */ /* 0x000fda0008706670 */
[----:B------:R-:W-:Y:S05]  /*00e0*/  @P0 EXIT ;  /* 0x000000000000094d */ /* 0x000fea0003800000 */
[----:B------:R-:W-:Y:S01]  /*00f0*/  UIADD3 UR5, UPT, UPT, UR8, 0x1, URZ ;  /* 0x0000000108057890 */ /* 0x000fe2000fffe0ff */
[----:B------:R-:W0:Y:S05]  /*0100*/  LDCU.64 UR6, c[0x0][0x358] ;  /* 0x00006b00ff0677ac */ /* 0x000e2a0008000a00 */
[----:B------:R-:W-:Y:S01]  /*0110*/  ISETP.NE.AND P0, PT, R0, UR5, PT ;  /* 0x0000000500007c0c */ /* 0x000fe2000bf05270 */
[----:B------:R-:W-:-:S03]  /*0120*/  UIADD3 UR5, UPT, UPT, UR9, 0x1, URZ ;  /* 0x0000000109057890 */ /* 0x000fc6000fffe0ff */
[----:B------:R-:W-:-:S04]  /*0130*/  ISETP.NE.AND P0, PT, R0, RZ, P0 ;  /* 0x000000ff0000720c */ /* 0x000fc80000705270 */
[----:B------:R-:W-:-:S04]  /*0140*/  ISETP.NE.AND P0, PT, R5, RZ, P0 ;  /* 0x000000ff0500720c */ /* 0x000fc80000705270 */
[----:B------:R-:W-:-:S13]  /*0150*/  ISETP.NE.AND P0, PT, R5, UR5, P0 ;  /* 0x0000000505007c0c */ /* 0x000fda0008705270 */
[----:B------:R-:W1:Y:S01]  /*0160*/  @!P0 LDC.64 R6, c[0x0][0x388] ;  /* 0x0000e200ff068b82 */ /* 0x000e620000000a00 */
[----:B------:R-:W-:-:S05]  /*0170*/  @!P0 IMAD R3, R5, UR4, R0 ;  /* 0x0000000405038c24 */ /* 0x000fca000f8e0200 */
[----:B-1----:R-:W-:-:S04]  /*0180*/  @!P0 IADD3 R2, P1, PT, R3, R6, RZ ;  /* 0x0000000603028210 */ /* 0x002fc80007f3e0ff */
[----:B------:R-:W-:-:S05]  /*0190*/  @!P0 LEA.HI.X.SX32 R3, R3, R7, 0x1, P1 ;  /* 0x0000000703038211 */ /* 0x000fca00008f0eff */
[----:B0-----:R0:W-:Y:S01]  /*01a0*/  @!P0 STG.E.U8 desc[UR6][R2.64], RZ ;  /* 0x000000ff02008986 */ /* 0x0011e2000c101106 */
[----:B------:R-:W-:Y:S05]  /*01b0*/  @!P0 EXIT ;  /* 0x000000000000894d */ /* 0x000fea0003800000 */
[----:B------:R-:W1:Y:S01]  /*01c0*/  LDCU.128 UR12, c[0x0][0x380] ;  /* 0x00007000ff0c77ac */ /* 0x000e620008000c00 */
[----:B0-----:R-:W-:Y:S02]  /*01d0*/  VIADD R3, R5, 0xffffffff ;  /* 0xffffffff05037836 */ /* 0x001fe40000000000 */
[----:B------:R-:W-:Y:S02]  /*01e0*/  IMAD.MOV.U32 R2, RZ, RZ, 0x3 ;  /* 0x00000003ff027424 */ /* 0x000fe400078e00ff */
[----:B------:R-:W-:-:S04]  /*01f0*/  IMAD R3, R3, UR8, R0 ;  /* 0x0000000803037c24 */ /* 0x000fc8000f8e0200 */
[----:B------:R-:W-:-:S05]  /*0200*/  IMAD R3, R3, R2, -0x3 ;  /* 0xfffffffd03037424 */ /* 0x000fca00078e0202 */
[----:B-1----:R-:W-:-:S04]  /*0210*/  IADD3 R2, P0, PT, R3, UR12, RZ ;  /* 0x0000000c03027c10 */ /* 0x002fc8000ff1e0ff */
[----:B------:R-:W-:-:S05]  /*0220*/  LEA.HI.X.SX32 R3, R3, UR13, 0x1, P0 ;  /* 0x0000000d03037c11 */ /* 0x000fca00080f0eff */
[----:B------:R-:W2:Y:S04]  /*0230*/  LDG.E.U8 R6, desc[UR6][R2.64+0x1] ;  /* 0x0000010602067981 */ /* 0x000ea8000c1e1100 */
[----:B------:R-:W3:Y:S04]  /*0240*/  LDG.E.U8 R4, desc[UR6][R2.64] ;  /* 0x0000000602047981 */ /* 0x000ee8000c1e1100 */
[----:B------:R-:W4:Y:S01]  /*0250*/  LDG.E.U8 R7, desc[UR6][R2.64+0x2] ;  /* 0x0000020602077981 */ /* 0x000f22000c1e1100 */
[----:B------:R-:W-:Y:S01]  /*0260*/  IMAD R0, R5, UR4, R0 ;  /* 0x0000000405007c24 */ /* 0x000fe2000f8e0200 */
[----:B--2---:R-:W-:-:S02]  /*0270*/  I2FP.F32.U32 R6, R6 ;  /* 0x0000000600067245 */ /* 0x004fc40000201000 */
[----:B---3--:R-:W-:-:S03]  /*0280*/  I2FP.F32.U32 R4, R4 ;  /* 0x0000000400047245 */ /* 0x008fc60000201000 */
[----:B------:R-:W-:Y:S01]  /*0290*/  FMUL R9, R6, 0.58700001239776611328 ;  /* 0x3f1645a206097820 */ /* 0x000fe20000400000 */
[----:B----4-:R-:W-:-:S03]  /*02a0*/  I2FP.F32.U32 R7, R7 ;  /* 0x0000000700077245 */ /* 0x010fc60000201000 */
[----:B------:R-:W-:-:S04]  /*02b0*/  FFMA R4, R4, 0.29890000820159912109, R9 ;  /* 0x3e99096c04047823 */ /* 0x000fc80000000009 */
[----:B------:R-:W-:Y:S01]  /*02c0*/  FFMA R7, R7, 0.11400000005960464478, R4 ;  /* 0x3de978d507077823 */ /* 0x000fe20000000004 */
[----:B------:R-:W-:-:S04]  /*02d0*/  IADD3 R4, P0, PT, R0, UR14, RZ ;  /* 0x0000000e00047c10 */ /* 0x000fc8000ff1e0ff */
[----:B------:R-:W-:Y:S01]  /*02e0*/  LEA.HI.X.SX32 R5, R0, UR15, 0x1, P0 ;  /* 0x0000000f00057c11 */ /* 0x000fe200080f0eff */
[----:B------:R-:W0:Y:S04]  /*02f0*/  F2I.U32.TRUNC.NTZ R7, R7 ;  /* 0x0000000700077305 */ /* 0x000e28000020f000 */
[----:B0-----:R-:W-:Y:S01]  /*0300*/  STG.E.U8 desc[UR6][R4.64], R7 ;  /* 0x0000000704007986 */ /* 0x001fe2000c101106 */
[----:B------:R-:W-:Y:S05]  /*0310*/  EXIT ;  /* 0x000000000000794d */ /* 0x000fea0003800000 */
.L_x_29:
        /* <DEDUP_REMOVED lines=14> */
.L_x_36:


//--------------------- .nv.shared.reserved.0     --------------------------
	.section	.nv.shared.reserved.0,"aw",@nobits
	.weak		__nv_reservedSMEM_offset_0_alias
	.size		__nv_reservedSMEM_offset_0_alias, 0, 64
	.other		__nv_reservedSMEM_offset_0_alias,@"STO_CUDA_RESERVED_SHARED STV_DEFAULT"
__nv_reservedSMEM_offset_0_alias:
	.zero		0
	.zero		64


//--------------------- .nv.shared.findMinInThreadBlock --------------------------
	.section	.nv.shared.findMinInThreadBlock,"aw",@nobits
	.sectionflags	@""
	.align	4
.nv.shared.findMinInThreadBlock:
	.zero		9216


//--------------------- .nv.constant0.removeVerticalSeamAndInsertPadding --------------------------
	.section	.nv.constant0.removeVerticalSeamAndInsertPadding,"a",@progbits
	.sectionflags	@""
	.align	4
.nv.constant0.removeVerticalSeamAndInsertPadding:
	.zero		928


//--------------------- .nv.constant0.cumulativeMapBackward --------------------------
	.section	.nv.constant0.cumulativeMapBackward,"a",@progbits
	.sectionflags	@""
	.align	4
.nv.constant0.cumulativeMapBackward:
	.zero		928


//--------------------- .nv.constant0.findMinInThreadBlock --------------------------
	.section	.nv.constant0.findMinInThreadBlock,"a",@progbits
	.sectionflags	@""
	.align	4
.nv.constant0.findMinInThreadBlock:
	.zero		916


//--------------------- .nv.constant0.EnergyMapBackward --------------------------
	.section	.nv.constant0.EnergyMapBackward,"a",@progbits
	.sectionflags	@""
	.align	4
.nv.constant0.EnergyMapBackward:
	.zero		928


//--------------------- .nv.constant0.SobelVertical --------------------------
	.section	.nv.constant0.SobelVertical,"a",@progbits
	.sectionflags	@""
	.align	4
.nv.constant0.SobelVertical:
	.zero		920


//--------------------- .nv.constant0.SobelHorizontal --------------------------
	.section	.nv.constant0.SobelHorizontal,"a",@progbits
	.sectionflags	@""
	.align	4
.nv.constant0.SobelHorizontal:
	.zero		920


//--------------------- .nv.constant0.Rgb2GrayWithPadding --------------------------
	.section	.nv.constant0.Rgb2GrayWithPadding,"a",@progbits
	.sectionflags	@""
	.align	4
.nv.constant0.Rgb2GrayWithPadding:
	.zero		920


//--------------------- SYMBOLS --------------------------

	.type		.nv.reservedSmem.offset0,@object
	.size		.nv.reservedSmem.offset0,0x4
	.type		.nv.reservedSmem.cap,@object
	.size		.nv.reservedSmem.cap,0x4
